//
// Generated by NVIDIA NVVM Compiler
//
// Compiler Build ID: CL-36424714
// Cuda compilation tools, release 13.0, V13.0.88
// Based on NVVM 20.0.0
//

.version 9.0
.target sm_100
.address_size 64

	// .globl	_Z12Update_FluxFPdS_
.extern .shared .align 16 .b8 sdata[];

.visible .entry _Z12Update_FluxFPdS_(
	.param .u64 .ptr .align 1 _Z12Update_FluxFPdS__param_0,
	.param .u64 .ptr .align 1 _Z12Update_FluxFPdS__param_1
)
{
	.reg .pred 	%p<4>;
	.reg .b32 	%r<12>;
	.reg .b64 	%rd<8>;
	.reg .b64 	%fd<11>;

	ld.param.u64 	%rd1, [_Z12Update_FluxFPdS__param_0];
	ld.param.u64 	%rd2, [_Z12Update_FluxFPdS__param_1];
	mov.u32 	%r3, %ctaid.x;
	mov.u32 	%r4, %ntid.x;
	mov.u32 	%r5, %tid.x;
	mad.lo.s32 	%r1, %r3, %r4, %r5;
	mov.u32 	%r6, %ctaid.y;
	mov.u32 	%r7, %ntid.y;
	mov.u32 	%r8, %tid.y;
	mad.lo.s32 	%r9, %r6, %r7, %r8;
	setp.gt.s32 	%p1, %r1, 15;
	setp.gt.u32 	%p2, %r9, 15;
	or.pred  	%p3, %p1, %p2;
	@%p3 bra 	$L__BB0_2;
	cvta.to.global.u64 	%rd3, %rd1;
	cvta.to.global.u64 	%rd4, %rd2;
	mul.lo.s32 	%r10, %r9, 3;
	mad.lo.s32 	%r11, %r1, 48, %r10;
	mul.wide.s32 	%rd5, %r11, 8;
	add.s64 	%rd6, %rd3, %rd5;
	ld.global.f64 	%fd1, [%rd6];
	ld.global.f64 	%fd2, [%rd6+8];
	div.rn.f64 	%fd3, %fd2, %fd1;
	ld.global.f64 	%fd4, [%rd6+16];
	div.rn.f64 	%fd5, %fd4, %fd1;
	mul.f64 	%fd6, %fd1, %fd5;
	add.s64 	%rd7, %rd4, %rd5;
	st.global.f64 	[%rd7], %fd6;
	mul.f64 	%fd7, %fd5, %fd6;
	mul.f64 	%fd8, %fd1, 0d40139EB851EB851F;
	fma.rn.f64 	%fd9, %fd1, %fd8, %fd7;
	st.global.f64 	[%rd7+8], %fd9;
	mul.f64 	%fd10, %fd3, %fd6;
	st.global.f64 	[%rd7+16], %fd10;
$L__BB0_2:
	bar.sync 	0;
	ret;

}
	// .globl	_Z12Update_FluxGPdS_
.visible .entry _Z12Update_FluxGPdS_(
	.param .u64 .ptr .align 1 _Z12Update_FluxGPdS__param_0,
	.param .u64 .ptr .align 1 _Z12Update_FluxGPdS__param_1
)
{
	.reg .pred 	%p<4>;
	.reg .b32 	%r<12>;
	.reg .b64 	%rd<8>;
	.reg .b64 	%fd<12>;

	ld.param.u64 	%rd1, [_Z12Update_FluxGPdS__param_0];
	ld.param.u64 	%rd2, [_Z12Update_FluxGPdS__param_1];
	mov.u32 	%r3, %ctaid.x;
	mov.u32 	%r4, %ntid.x;
	mov.u32 	%r5, %tid.x;
	mad.lo.s32 	%r1, %r3, %r4, %r5;
	mov.u32 	%r6, %ctaid.y;
	mov.u32 	%r7, %ntid.y;
	mov.u32 	%r8, %tid.y;
	mad.lo.s32 	%r9, %r6, %r7, %r8;
	setp.gt.s32 	%p1, %r1, 15;
	setp.gt.u32 	%p2, %r9, 15;
	or.pred  	%p3, %p1, %p2;
	@%p3 bra 	$L__BB1_2;
	cvta.to.global.u64 	%rd3, %rd1;
	cvta.to.global.u64 	%rd4, %rd2;
	mul.lo.s32 	%r10, %r9, 3;
	mad.lo.s32 	%r11, %r1, 48, %r10;
	mul.wide.s32 	%rd5, %r11, 8;
	add.s64 	%rd6, %rd3, %rd5;
	ld.global.f64 	%fd1, [%rd6];
	ld.global.f64 	%fd2, [%rd6+8];
	div.rn.f64 	%fd3, %fd2, %fd1;
	ld.global.f64 	%fd4, [%rd6+16];
	div.rn.f64 	%fd5, %fd4, %fd1;
	mul.f64 	%fd6, %fd1, %fd3;
	add.s64 	%rd7, %rd4, %rd5;
	st.global.f64 	[%rd7], %fd6;
	mul.f64 	%fd7, %fd1, %fd5;
	mul.f64 	%fd8, %fd3, %fd7;
	st.global.f64 	[%rd7+8], %fd8;
	mul.f64 	%fd9, %fd3, %fd6;
	mul.f64 	%fd10, %fd1, 0d40139EB851EB851F;
	fma.rn.f64 	%fd11, %fd1, %fd10, %fd9;
	st.global.f64 	[%rd7+16], %fd11;
$L__BB1_2:
	bar.sync 	0;
	ret;

}
	// .globl	_Z13CNF_ConditionPdS_S_
.visible .entry _Z13CNF_ConditionPdS_S_(
	.param .u64 .ptr .align 1 _Z13CNF_ConditionPdS_S__param_0,
	.param .u64 .ptr .align 1 _Z13CNF_ConditionPdS_S__param_1,
	.param .u64 .ptr .align 1 _Z13CNF_ConditionPdS_S__param_2
)
{
	.reg .b64 	%rd<7>;
	.reg .b64 	%fd<8>;

	ld.param.u64 	%rd1, [_Z13CNF_ConditionPdS_S__param_0];
	ld.param.u64 	%rd2, [_Z13CNF_ConditionPdS_S__param_1];
	ld.param.u64 	%rd3, [_Z13CNF_ConditionPdS_S__param_2];
	cvta.to.global.u64 	%rd4, %rd1;
	cvta.to.global.u64 	%rd5, %rd3;
	cvta.to.global.u64 	%rd6, %rd2;
	ld.global.f64 	%fd1, [%rd6];
	mov.f64 	%fd2, 0d3FE0000000000000;
	div.rn.f64 	%fd3, %fd2, %fd1;
	ld.global.f64 	%fd4, [%rd5];
	div.rn.f64 	%fd5, %fd2, %fd4;
	min.f64 	%fd6, %fd3, %fd5;
	fma.rn.f64 	%fd7, %fd6, 0d3FE0000000000000, 0d3EB0C6F7A0B5ED8D;
	st.global.f64 	[%rd4], %fd7;
	ret;

}
	// .globl	_Z14Speed_CalculusPdS_S_
.visible .entry _Z14Speed_CalculusPdS_S_(
	.param .u64 .ptr .align 1 _Z14Speed_CalculusPdS_S__param_0,
	.param .u64 .ptr .align 1 _Z14Speed_CalculusPdS_S__param_1,
	.param .u64 .ptr .align 1 _Z14Speed_CalculusPdS_S__param_2
)
{
	.reg .pred 	%p<4>;
	.reg .b32 	%r<14>;
	.reg .b64 	%rd<12>;
	.reg .b64 	%fd<12>;

	ld.param.u64 	%rd1, [_Z14Speed_CalculusPdS_S__param_0];
	ld.param.u64 	%rd2, [_Z14Speed_CalculusPdS_S__param_1];
	ld.param.u64 	%rd3, [_Z14Speed_CalculusPdS_S__param_2];
	mov.u32 	%r3, %ctaid.x;
	mov.u32 	%r4, %ntid.x;
	mov.u32 	%r5, %tid.x;
	mad.lo.s32 	%r1, %r3, %r4, %r5;
	mov.u32 	%r6, %ctaid.y;
	mov.u32 	%r7, %ntid.y;
	mov.u32 	%r8, %tid.y;
	mad.lo.s32 	%r9, %r6, %r7, %r8;
	setp.gt.s32 	%p1, %r1, 15;
	setp.gt.u32 	%p2, %r9, 15;
	or.pred  	%p3, %p1, %p2;
	@%p3 bra 	$L__BB3_2;
	cvta.to.global.u64 	%rd4, %rd1;
	cvta.to.global.u64 	%rd5, %rd3;
	cvta.to.global.u64 	%rd6, %rd2;
	mul.lo.s32 	%r10, %r9, 3;
	mad.lo.s32 	%r11, %r1, 48, %r10;
	mul.wide.s32 	%rd7, %r11, 8;
	add.s64 	%rd8, %rd4, %rd7;
	ld.global.f64 	%fd1, [%rd8];
	ld.global.f64 	%fd2, [%rd8+8];
	div.rn.f64 	%fd3, %fd2, %fd1;
	ld.global.f64 	%fd4, [%rd8+16];
	div.rn.f64 	%fd5, %fd4, %fd1;
	abs.f64 	%fd6, %fd3;
	mul.f64 	%fd7, %fd1, 0d40239EB851EB851F;
	sqrt.rn.f64 	%fd8, %fd7;
	add.f64 	%fd9, %fd8, %fd6;
	shl.b32 	%r12, %r1, 4;
	add.s32 	%r13, %r12, %r9;
	mul.wide.s32 	%rd9, %r13, 8;
	add.s64 	%rd10, %rd5, %rd9;
	st.global.f64 	[%rd10], %fd9;
	abs.f64 	%fd10, %fd5;
	add.f64 	%fd11, %fd8, %fd10;
	add.s64 	%rd11, %rd6, %rd9;
	st.global.f64 	[%rd11], %fd11;
$L__BB3_2:
	bar.sync 	0;
	ret;

}
	// .globl	_Z12ReductionMaxPdS_
.visible .entry _Z12ReductionMaxPdS_(
	.param .u64 .ptr .align 1 _Z12ReductionMaxPdS__param_0,
	.param .u64 .ptr .align 1 _Z12ReductionMaxPdS__param_1
)
{
	.reg .pred 	%p<7>;
	.reg .b32 	%r<15>;
	.reg .b64 	%rd<9>;
	.reg .b64 	%fd<6>;

	ld.param.u64 	%rd2, [_Z12ReductionMaxPdS__param_0];
	ld.param.u64 	%rd1, [_Z12ReductionMaxPdS__param_1];
	cvta.to.global.u64 	%rd3, %rd2;
	mov.u32 	%r1, %tid.x;
	mov.u32 	%r2, %ctaid.x;
	mov.u32 	%r3, %ntid.x;
	mad.lo.s32 	%r7, %r2, %r3, %r1;
	mul.wide.s32 	%rd4, %r7, 8;
	add.s64 	%rd5, %rd3, %rd4;
	ld.global.f64 	%fd1, [%rd5];
	shl.b32 	%r8, %r1, 3;
	mov.u32 	%r9, sdata;
	add.s32 	%r4, %r9, %r8;
	st.shared.f64 	[%r4], %fd1;
	bar.sync 	0;
	setp.lt.u32 	%p2, %r3, 2;
	@%p2 bra 	$L__BB4_5;
	and.b32  	%r11, %r1, 1;
	setp.eq.b32 	%p1, %r11, 1;
	mov.b32 	%r14, 1;
$L__BB4_2:
	add.s32 	%r13, %r14, %r1;
	setp.ge.u32 	%p3, %r13, %r3;
	or.pred  	%p4, %p1, %p3;
	@%p4 bra 	$L__BB4_4;
	ld.shared.f64 	%fd2, [%r4];
	ld.shared.f64 	%fd3, [%r4+8];
	max.f64 	%fd4, %fd2, %fd3;
	st.shared.f64 	[%r4], %fd4;
$L__BB4_4:
	bar.sync 	0;
	shl.b32 	%r14, %r14, 1;
	setp.lt.u32 	%p5, %r14, %r3;
	@%p5 bra 	$L__BB4_2;
$L__BB4_5:
	setp.ne.s32 	%p6, %r1, 0;
	@%p6 bra 	$L__BB4_7;
	ld.shared.f64 	%fd5, [sdata];
	cvta.to.global.u64 	%rd6, %rd1;
	mul.wide.u32 	%rd7, %r2, 8;
	add.s64 	%rd8, %rd6, %rd7;
	st.global.f64 	[%rd8], %fd5;
$L__BB4_7:
	ret;

}
	// .globl	_Z8Update_UPdS_S_S_S_S_S_
.visible .entry _Z8Update_UPdS_S_S_S_S_S_(
	.param .u64 .ptr .align 1 _Z8Update_UPdS_S_S_S_S_S__param_0,
	.param .u64 .ptr .align 1 _Z8Update_UPdS_S_S_S_S_S__param_1,
	.param .u64 .ptr .align 1 _Z8Update_UPdS_S_S_S_S_S__param_2,
	.param .u64 .ptr .align 1 _Z8Update_UPdS_S_S_S_S_S__param_3,
	.param .u64 .ptr .align 1 _Z8Update_UPdS_S_S_S_S_S__param_4,
	.param .u64 .ptr .align 1 _Z8Update_UPdS_S_S_S_S_S__param_5,
	.param .u64 .ptr .align 1 _Z8Update_UPdS_S_S_S_S_S__param_6
)
{
	.reg .pred 	%p<30>;
	.reg .b32 	%r<46>;
	.reg .b64 	%rd<78>;
	.reg .b64 	%fd<231>;

	ld.param.u64 	%rd20, [_Z8Update_UPdS_S_S_S_S_S__param_1];
	ld.param.u64 	%rd15, [_Z8Update_UPdS_S_S_S_S_S__param_2];
	ld.param.u64 	%rd16, [_Z8Update_UPdS_S_S_S_S_S__param_3];
	ld.param.u64 	%rd17, [_Z8Update_UPdS_S_S_S_S_S__param_4];
	cvta.to.global.u64 	%rd1, %rd16;
	cvta.to.global.u64 	%rd2, %rd15;
	cvta.to.global.u64 	%rd3, %rd17;
	cvta.to.global.u64 	%rd4, %rd20;
	mov.u32 	%r11, %ctaid.x;
	mov.u32 	%r12, %ntid.x;
	mov.u32 	%r13, %tid.x;
	mad.lo.s32 	%r1, %r11, %r12, %r13;
	mov.u32 	%r14, %ctaid.y;
	mov.u32 	%r15, %ntid.y;
	mov.u32 	%r16, %tid.y;
	mad.lo.s32 	%r17, %r14, %r15, %r16;
	setp.gt.s32 	%p4, %r1, 15;
	setp.gt.u32 	%p5, %r17, 15;
	or.pred  	%p6, %p4, %p5;
	@%p6 bra 	$L__BB5_32;
	setp.ne.s32 	%p7, %r1, 15;
	mul.lo.s32 	%r3, %r1, 48;
	mul.lo.s32 	%r4, %r17, 3;
	add.s32 	%r7, %r4, %r3;
	add.s32 	%r5, %r7, 48;
	add.s32 	%r45, %r4, 3;
	ld.global.f64 	%fd1, [%rd3];
	cvt.s64.s32 	%rd5, %r5;
	mul.wide.s32 	%rd21, %r5, 8;
	add.s64 	%rd6, %rd4, %rd21;
	cvt.u64.u32 	%rd7, %r4;
	mul.wide.u32 	%rd22, %r4, 8;
	add.s64 	%rd8, %rd4, %rd22;
	@%p7 bra 	$L__BB5_4;
	ld.global.f64 	%fd214, [%rd8+5760];
$L__BB5_3:
	ld.global.f64 	%fd215, [%rd6+-768];
	mov.pred 	%p27, 0;
	bra.uni 	$L__BB5_6;
$L__BB5_4:
	setp.ne.s32 	%p8, %r1, 0;
	ld.global.f64 	%fd214, [%rd6];
	@%p8 bra 	$L__BB5_3;
	ld.global.f64 	%fd215, [%rd8];
	mov.pred 	%p27, -1;
$L__BB5_6:
	setp.ne.s32 	%p11, %r17, 0;
	mul.wide.s32 	%rd23, %r3, 8;
	add.s64 	%rd9, %rd8, %rd23;
	add.s64 	%rd10, %rd4, %rd23;
	@%p11 bra 	$L__BB5_9;
	ld.global.f64 	%fd217, [%rd10];
$L__BB5_8:
	ld.global.f64 	%fd218, [%rd9+24];
	mov.u32 	%r43, %r45;
	bra.uni 	$L__BB5_11;
$L__BB5_9:
	setp.ne.s32 	%p12, %r17, 15;
	ld.global.f64 	%fd217, [%rd9+-24];
	@%p12 bra 	$L__BB5_8;
	ld.global.f64 	%fd218, [%rd10+360];
	mov.b32 	%r43, 45;
$L__BB5_11:
	setp.eq.s32 	%p13, %r17, 0;
	setp.eq.s32 	%p14, %r1, 15;
	add.s32 	%r19, %r4, 720;
	cvt.u64.u32 	%rd24, %r19;
	selp.b64 	%rd25, %rd24, %rd5, %p14;
	shl.b64 	%rd26, %rd25, 3;
	add.s64 	%rd27, %rd2, %rd26;
	ld.global.f64 	%fd57, [%rd27];
	add.s32 	%r20, %r5, -96;
	cvt.s64.s32 	%rd28, %r20;
	selp.b64 	%rd29, %rd7, %rd28, %p27;
	shl.b64 	%rd30, %rd29, 3;
	add.s64 	%rd31, %rd2, %rd30;
	ld.global.f64 	%fd58, [%rd31];
	add.s32 	%r21, %r4, -3;
	selp.b32 	%r22, 0, %r21, %p13;
	add.s32 	%r23, %r3, %r22;
	mul.wide.s32 	%rd32, %r23, 8;
	add.s64 	%rd11, %rd1, %rd32;
	ld.global.f64 	%fd59, [%rd11];
	add.s32 	%r24, %r3, %r43;
	mul.wide.s32 	%rd33, %r24, 8;
	add.s64 	%rd34, %rd1, %rd33;
	ld.global.f64 	%fd60, [%rd34];
	ld.global.f64 	%fd16, [%rd6+-384];
	add.f64 	%fd61, %fd214, %fd16;
	mul.f64 	%fd62, %fd61, 0d3FE0000000000000;
	mul.wide.s32 	%rd35, %r7, 8;
	add.s64 	%rd12, %rd2, %rd35;
	ld.global.f64 	%fd63, [%rd12];
	sub.f64 	%fd64, %fd57, %fd63;
	mul.f64 	%fd65, %fd1, %fd64;
	sub.f64 	%fd17, %fd62, %fd65;
	add.f64 	%fd66, %fd215, %fd16;
	mul.f64 	%fd67, %fd66, 0d3FE0000000000000;
	sub.f64 	%fd68, %fd58, %fd63;
	mul.f64 	%fd69, %fd1, %fd68;
	sub.f64 	%fd18, %fd67, %fd69;
	add.f64 	%fd70, %fd217, %fd16;
	mul.f64 	%fd71, %fd70, 0d3FE0000000000000;
	add.s64 	%rd13, %rd1, %rd35;
	ld.global.f64 	%fd72, [%rd13];
	sub.f64 	%fd73, %fd59, %fd72;
	mul.f64 	%fd74, %fd1, %fd73;
	sub.f64 	%fd19, %fd71, %fd74;
	add.f64 	%fd75, %fd218, %fd16;
	mul.f64 	%fd76, %fd75, 0d3FE0000000000000;
	sub.f64 	%fd77, %fd60, %fd72;
	mul.f64 	%fd78, %fd1, %fd77;
	sub.f64 	%fd20, %fd76, %fd78;
	add.f64 	%fd79, %fd16, %fd16;
	sub.f64 	%fd80, %fd214, %fd79;
	add.f64 	%fd21, %fd215, %fd80;
	sub.f64 	%fd81, %fd218, %fd79;
	add.f64 	%fd22, %fd217, %fd81;
	@%p14 bra 	$L__BB5_14;
	setp.ne.s32 	%p15, %r1, 0;
	ld.global.f64 	%fd220, [%rd6+8];
	@%p15 bra 	$L__BB5_15;
	ld.global.f64 	%fd221, [%rd8+8];
	mov.pred 	%p28, -1;
	bra.uni 	$L__BB5_16;
$L__BB5_14:
	ld.global.f64 	%fd220, [%rd8+5768];
$L__BB5_15:
	ld.global.f64 	%fd221, [%rd6+-760];
	mov.pred 	%p28, 0;
$L__BB5_16:
	setp.eq.s32 	%p18, %r17, 0;
	@%p18 bra 	$L__BB5_19;
	setp.ne.s32 	%p19, %r17, 15;
	ld.global.f64 	%fd223, [%rd9+-16];
	@%p19 bra 	$L__BB5_20;
	ld.global.f64 	%fd224, [%rd10+368];
	mov.b32 	%r44, 45;
	bra.uni 	$L__BB5_21;
$L__BB5_19:
	ld.global.f64 	%fd223, [%rd10+8];
$L__BB5_20:
	ld.global.f64 	%fd224, [%rd9+32];
	mov.u32 	%r44, %r45;
$L__BB5_21:
	ld.param.u64 	%rd73, [_Z8Update_UPdS_S_S_S_S_S__param_3];
	ld.param.u64 	%rd71, [_Z8Update_UPdS_S_S_S_S_S__param_2];
	cvt.u32.u64 	%r26, %rd7;
	cvt.u32.u64 	%r27, %rd5;
	setp.eq.s32 	%p20, %r1, 15;
	add.s32 	%r28, %r27, 1;
	cvt.s64.s32 	%rd36, %r28;
	add.s32 	%r29, %r26, 721;
	cvt.u64.u32 	%rd37, %r29;
	selp.b64 	%rd38, %rd37, %rd36, %p20;
	cvta.to.global.u64 	%rd39, %rd71;
	shl.b64 	%rd40, %rd38, 3;
	add.s64 	%rd41, %rd39, %rd40;
	ld.global.f64 	%fd82, [%rd41];
	add.s32 	%r30, %r27, -95;
	cvt.s64.s32 	%rd42, %r30;
	add.s32 	%r31, %r26, 1;
	cvt.u64.u32 	%rd43, %r31;
	selp.b64 	%rd44, %rd43, %rd42, %p28;
	shl.b64 	%rd45, %rd44, 3;
	add.s64 	%rd46, %rd39, %rd45;
	ld.global.f64 	%fd83, [%rd46];
	ld.global.f64 	%fd84, [%rd11+8];
	add.s32 	%r32, %r3, %r44;
	add.s32 	%r33, %r32, 1;
	cvta.to.global.u64 	%rd47, %rd73;
	mul.wide.s32 	%rd48, %r33, 8;
	add.s64 	%rd49, %rd47, %rd48;
	ld.global.f64 	%fd85, [%rd49];
	ld.global.f64 	%fd86, [%rd6+-376];
	add.f64 	%fd87, %fd220, %fd86;
	mul.f64 	%fd88, %fd87, 0d3FE0000000000000;
	ld.global.f64 	%fd89, [%rd12+8];
	sub.f64 	%fd90, %fd82, %fd89;
	mul.f64 	%fd91, %fd1, %fd90;
	sub.f64 	%fd37, %fd88, %fd91;
	add.f64 	%fd92, %fd221, %fd86;
	mul.f64 	%fd93, %fd92, 0d3FE0000000000000;
	sub.f64 	%fd94, %fd83, %fd89;
	mul.f64 	%fd95, %fd1, %fd94;
	sub.f64 	%fd38, %fd93, %fd95;
	add.f64 	%fd96, %fd223, %fd86;
	mul.f64 	%fd97, %fd96, 0d3FE0000000000000;
	ld.global.f64 	%fd98, [%rd13+8];
	sub.f64 	%fd99, %fd84, %fd98;
	mul.f64 	%fd100, %fd1, %fd99;
	sub.f64 	%fd39, %fd97, %fd100;
	add.f64 	%fd101, %fd224, %fd86;
	mul.f64 	%fd102, %fd101, 0d3FE0000000000000;
	sub.f64 	%fd103, %fd85, %fd98;
	mul.f64 	%fd104, %fd1, %fd103;
	sub.f64 	%fd40, %fd102, %fd104;
	add.f64 	%fd105, %fd86, %fd86;
	sub.f64 	%fd106, %fd220, %fd105;
	add.f64 	%fd41, %fd221, %fd106;
	sub.f64 	%fd107, %fd224, %fd105;
	add.f64 	%fd42, %fd223, %fd107;
	@%p20 bra 	$L__BB5_24;
	setp.ne.s32 	%p21, %r1, 0;
	ld.global.f64 	%fd226, [%rd6+16];
	@%p21 bra 	$L__BB5_25;
	ld.global.f64 	%fd227, [%rd8+16];
	mov.pred 	%p29, -1;
	bra.uni 	$L__BB5_26;
$L__BB5_24:
	ld.global.f64 	%fd226, [%rd8+5776];
$L__BB5_25:
	ld.global.f64 	%fd227, [%rd6+-752];
	mov.pred 	%p29, 0;
$L__BB5_26:
	setp.eq.s32 	%p24, %r17, 0;
	@%p24 bra 	$L__BB5_29;
	setp.ne.s32 	%p25, %r17, 15;
	ld.global.f64 	%fd229, [%rd9+-8];
	@%p25 bra 	$L__BB5_30;
	ld.global.f64 	%fd230, [%rd10+376];
	mov.b32 	%r45, 45;
	bra.uni 	$L__BB5_31;
$L__BB5_29:
	ld.global.f64 	%fd229, [%rd10+16];
$L__BB5_30:
	ld.global.f64 	%fd230, [%rd9+40];
$L__BB5_31:
	ld.param.u64 	%rd77, [_Z8Update_UPdS_S_S_S_S_S__param_6];
	ld.param.u64 	%rd76, [_Z8Update_UPdS_S_S_S_S_S__param_5];
	ld.param.u64 	%rd75, [_Z8Update_UPdS_S_S_S_S_S__param_4];
	ld.param.u64 	%rd74, [_Z8Update_UPdS_S_S_S_S_S__param_3];
	ld.param.u64 	%rd72, [_Z8Update_UPdS_S_S_S_S_S__param_2];
	ld.param.u64 	%rd70, [_Z8Update_UPdS_S_S_S_S_S__param_0];
	cvta.to.global.u64 	%rd50, %rd77;
	cvta.to.global.u64 	%rd51, %rd76;
	cvt.u32.u64 	%r35, %rd7;
	cvt.u32.u64 	%r36, %rd5;
	add.s32 	%r37, %r36, 2;
	cvt.s64.s32 	%rd52, %r37;
	add.s32 	%r38, %r35, 722;
	cvt.u64.u32 	%rd53, %r38;
	selp.b64 	%rd54, %rd53, %rd52, %p20;
	cvta.to.global.u64 	%rd55, %rd72;
	shl.b64 	%rd56, %rd54, 3;
	add.s64 	%rd57, %rd55, %rd56;
	ld.global.f64 	%fd108, [%rd57];
	add.s32 	%r39, %r36, -94;
	cvt.s64.s32 	%rd58, %r39;
	add.s32 	%r40, %r35, 2;
	cvt.u64.u32 	%rd59, %r40;
	selp.b64 	%rd60, %rd59, %rd58, %p29;
	shl.b64 	%rd61, %rd60, 3;
	add.s64 	%rd62, %rd55, %rd61;
	ld.global.f64 	%fd109, [%rd62];
	ld.global.f64 	%fd110, [%rd11+16];
	add.s32 	%r41, %r3, %r45;
	add.s32 	%r42, %r41, 2;
	cvta.to.global.u64 	%rd63, %rd74;
	mul.wide.s32 	%rd64, %r42, 8;
	add.s64 	%rd65, %rd63, %rd64;
	ld.global.f64 	%fd111, [%rd65];
	ld.global.f64 	%fd112, [%rd6+-368];
	add.f64 	%fd113, %fd226, %fd112;
	mul.f64 	%fd114, %fd113, 0d3FE0000000000000;
	ld.global.f64 	%fd115, [%rd12+16];
	sub.f64 	%fd116, %fd108, %fd115;
	mul.f64 	%fd117, %fd1, %fd116;
	sub.f64 	%fd118, %fd114, %fd117;
	add.f64 	%fd119, %fd227, %fd112;
	mul.f64 	%fd120, %fd119, 0d3FE0000000000000;
	sub.f64 	%fd121, %fd109, %fd115;
	mul.f64 	%fd122, %fd1, %fd121;
	sub.f64 	%fd123, %fd120, %fd122;
	add.f64 	%fd124, %fd229, %fd112;
	mul.f64 	%fd125, %fd124, 0d3FE0000000000000;
	ld.global.f64 	%fd126, [%rd13+16];
	sub.f64 	%fd127, %fd110, %fd126;
	mul.f64 	%fd128, %fd1, %fd127;
	sub.f64 	%fd129, %fd125, %fd128;
	add.f64 	%fd130, %fd230, %fd112;
	mul.f64 	%fd131, %fd130, 0d3FE0000000000000;
	sub.f64 	%fd132, %fd111, %fd126;
	mul.f64 	%fd133, %fd1, %fd132;
	sub.f64 	%fd134, %fd131, %fd133;
	add.f64 	%fd135, %fd112, %fd112;
	sub.f64 	%fd136, %fd226, %fd135;
	add.f64 	%fd137, %fd227, %fd136;
	sub.f64 	%fd138, %fd230, %fd135;
	add.f64 	%fd139, %fd229, %fd138;
	div.rn.f64 	%fd140, %fd37, %fd17;
	div.rn.f64 	%fd141, %fd118, %fd17;
	mul.f64 	%fd142, %fd17, %fd141;
	mul.f64 	%fd143, %fd141, %fd142;
	mul.f64 	%fd144, %fd17, 0d40139EB851EB851F;
	fma.rn.f64 	%fd145, %fd17, %fd144, %fd143;
	mul.f64 	%fd146, %fd140, %fd142;
	div.rn.f64 	%fd147, %fd38, %fd18;
	div.rn.f64 	%fd148, %fd123, %fd18;
	mul.f64 	%fd149, %fd18, %fd148;
	mul.f64 	%fd150, %fd148, %fd149;
	mul.f64 	%fd151, %fd18, 0d40139EB851EB851F;
	fma.rn.f64 	%fd152, %fd18, %fd151, %fd150;
	mul.f64 	%fd153, %fd147, %fd149;
	div.rn.f64 	%fd154, %fd39, %fd19;
	div.rn.f64 	%fd155, %fd129, %fd19;
	mul.f64 	%fd156, %fd19, %fd154;
	mul.f64 	%fd157, %fd19, %fd155;
	mul.f64 	%fd158, %fd154, %fd157;
	mul.f64 	%fd159, %fd154, %fd156;
	mul.f64 	%fd160, %fd19, 0d40139EB851EB851F;
	fma.rn.f64 	%fd161, %fd19, %fd160, %fd159;
	div.rn.f64 	%fd162, %fd40, %fd20;
	div.rn.f64 	%fd163, %fd134, %fd20;
	mul.f64 	%fd164, %fd20, %fd162;
	mul.f64 	%fd165, %fd20, %fd163;
	mul.f64 	%fd166, %fd162, %fd165;
	mul.f64 	%fd167, %fd162, %fd164;
	mul.f64 	%fd168, %fd20, 0d40139EB851EB851F;
	fma.rn.f64 	%fd169, %fd20, %fd168, %fd167;
	add.f64 	%fd170, %fd1, %fd1;
	sub.f64 	%fd171, %fd142, %fd149;
	mul.f64 	%fd172, %fd170, %fd171;
	sub.f64 	%fd173, %fd16, %fd172;
	sub.f64 	%fd174, %fd164, %fd156;
	mul.f64 	%fd175, %fd170, %fd174;
	sub.f64 	%fd176, %fd173, %fd175;
	ld.global.f64 	%fd177, [%rd51];
	mul.f64 	%fd178, %fd177, 0d3F60624DD2F1A9FC;
	fma.rn.f64 	%fd179, %fd178, %fd21, %fd176;
	ld.global.f64 	%fd180, [%rd50];
	mul.f64 	%fd181, %fd180, 0d3F60624DD2F1A9FC;
	fma.rn.f64 	%fd182, %fd181, %fd22, %fd179;
	cvta.to.global.u64 	%rd66, %rd70;
	mul.wide.s32 	%rd67, %r7, 8;
	add.s64 	%rd68, %rd66, %rd67;
	st.global.f64 	[%rd68], %fd182;
	ld.global.f64 	%fd183, [%rd6+-376];
	cvta.to.global.u64 	%rd69, %rd75;
	ld.global.f64 	%fd184, [%rd69];
	add.f64 	%fd185, %fd184, %fd184;
	sub.f64 	%fd186, %fd145, %fd152;
	mul.f64 	%fd187, %fd185, %fd186;
	sub.f64 	%fd188, %fd183, %fd187;
	sub.f64 	%fd189, %fd166, %fd158;
	mul.f64 	%fd190, %fd185, %fd189;
	sub.f64 	%fd191, %fd188, %fd190;
	ld.global.f64 	%fd192, [%rd51];
	mul.f64 	%fd193, %fd192, 0d3F60624DD2F1A9FC;
	fma.rn.f64 	%fd194, %fd193, %fd41, %fd191;
	ld.global.f64 	%fd195, [%rd50];
	mul.f64 	%fd196, %fd195, 0d3F60624DD2F1A9FC;
	fma.rn.f64 	%fd197, %fd196, %fd42, %fd194;
	st.global.f64 	[%rd68+8], %fd197;
	ld.global.f64 	%fd198, [%rd6+-368];
	ld.global.f64 	%fd199, [%rd69];
	add.f64 	%fd200, %fd199, %fd199;
	sub.f64 	%fd201, %fd146, %fd153;
	mul.f64 	%fd202, %fd200, %fd201;
	sub.f64 	%fd203, %fd198, %fd202;
	sub.f64 	%fd204, %fd169, %fd161;
	mul.f64 	%fd205, %fd200, %fd204;
	sub.f64 	%fd206, %fd203, %fd205;
	ld.global.f64 	%fd207, [%rd51];
	mul.f64 	%fd208, %fd207, 0d3F60624DD2F1A9FC;
	fma.rn.f64 	%fd209, %fd208, %fd137, %fd206;
	ld.global.f64 	%fd210, [%rd50];
	mul.f64 	%fd211, %fd210, 0d3F60624DD2F1A9FC;
	fma.rn.f64 	%fd212, %fd211, %fd139, %fd209;
	st.global.f64 	[%rd68+16], %fd212;
$L__BB5_32:
	bar.sync 	0;
	ret;

}


// ===== COMPILED SASS (sm_100) =====

	.target	sm_100

	.elftype	@"ET_EXEC"


//--------------------- .note.nv.tkinfo           --------------------------
	.section	.note.nv.tkinfo,"",@"SHT_NOTE"
	.sectionflags	@"SHF_NOTE_NV_TKINFO"
	.tkinfo
        /*0018*/ 	.word	0x00000002
        /*0030*/ 	.string	""
        /*0030*/ 	.string	"ptxas"
        /*0030*/ 	.string	"Cuda compilation tools, release 13.0, V13.0.88"
        /*0030*/ 	.string	"Build cuda_13.0.r13.0/compiler.36424714_0"
        /*0030*/ 	.string	"-arch sm_100 -m 64 "



//--------------------- .note.nv.cuinfo           --------------------------
	.section	.note.nv.cuinfo,"",@"SHT_NOTE"
	.sectionflags	@"SHF_NOTE_NV_CUINFO"
        /*0018*/ 	.short	0x0002
        /*001a*/ 	.short	0x0064
        /*001c*/ 	.short	0x0082
	.zero		2


//--------------------- .nv.info                  --------------------------
	.section	.nv.info,"",@"SHT_CUDA_INFO"
	.align	4


	//----- nvinfo : EIATTR_REGCOUNT
	.align		4
        /*0000*/ 	.byte	0x04, 0x2f
        /*0002*/ 	.short	(.L_1 - .L_0)
	.align		4
.L_0:
        /*0004*/ 	.word	index@(_Z12Update_FluxFPdS_)
        /*0008*/ 	.word	0x00000020


	//----- nvinfo : EIATTR_FRAME_SIZE
	.align		4
.L_1:
        /*000c*/ 	.byte	0x04, 0x11
        /*000e*/ 	.short	(.L_3 - .L_2)
	.align		4
.L_2:
        /*0010*/ 	.word	index@($__internal_5_$__cuda_sm20_div_rn_f64_full)
        /*0014*/ 	.word	0x00000000


	//----- nvinfo : EIATTR_FRAME_SIZE
	.align		4
.L_3:
        /*0018*/ 	.byte	0x04, 0x11
        /*001a*/ 	.short	(.L_5 - .L_4)
	.align		4
.L_4:
        /*001c*/ 	.word	index@(_Z12Update_FluxFPdS_)
        /*0020*/ 	.word	0x00000000


	//----- nvinfo : EIATTR_REGCOUNT
	.align		4
.L_5:
        /*0024*/ 	.byte	0x04, 0x2f
        /*0026*/ 	.short	(.L_7 - .L_6)
	.align		4
.L_6:
        /*0028*/ 	.word	index@(_Z12Update_FluxGPdS_)
        /*002c*/ 	.word	0x00000020


	//----- nvinfo : EIATTR_FRAME_SIZE
	.align		4
.L_7:
        /*0030*/ 	.byte	0x04, 0x11
        /*0032*/ 	.short	(.L_9 - .L_8)
	.align		4
.L_8:
        /*0034*/ 	.word	index@($__internal_4_$__cuda_sm20_div_rn_f64_full)
        /*0038*/ 	.word	0x00000000


	//----- nvinfo : EIATTR_FRAME_SIZE
	.align		4
.L_9:
        /*003c*/ 	.byte	0x04, 0x11
        /*003e*/ 	.short	(.L_11 - .L_10)
	.align		4
.L_10:
        /*0040*/ 	.word	index@(_Z12Update_FluxGPdS_)
        /*0044*/ 	.word	0x00000000


	//----- nvinfo : EIATTR_REGCOUNT
	.align		4
.L_11:
        /*0048*/ 	.byte	0x04, 0x2f
        /*004a*/ 	.short	(.L_13 - .L_12)
	.align		4
.L_12:
        /*004c*/ 	.word	index@(_Z13CNF_ConditionPdS_S_)
        /*0050*/ 	.word	0x0000001a


	//----- nvinfo : EIATTR_FRAME_SIZE
	.align		4
.L_13:
        /*0054*/ 	.byte	0x04, 0x11
        /*0056*/ 	.short	(.L_15 - .L_14)
	.align		4
.L_14:
        /*0058*/ 	.word	index@($__internal_3_$__cuda_sm20_div_rn_f64_full)
        /*005c*/ 	.word	0x00000000


	//----- nvinfo : EIATTR_FRAME_SIZE
	.align		4
.L_15:
        /*0060*/ 	.byte	0x04, 0x11
        /*0062*/ 	.short	(.L_17 - .L_16)
	.align		4
.L_16:
        /*0064*/ 	.word	index@(_Z13CNF_ConditionPdS_S_)
        /*0068*/ 	.word	0x00000000


	//----- nvinfo : EIATTR_REGCOUNT
	.align		4
.L_17:
        /*006c*/ 	.byte	0x04, 0x2f
        /*006e*/ 	.short	(.L_19 - .L_18)
	.align		4
.L_18:
        /*0070*/ 	.word	index@(_Z14Speed_CalculusPdS_S_)
        /*0074*/ 	.word	0x00000020


	//----- nvinfo : EIATTR_FRAME_SIZE
	.align		4
.L_19:
        /*0078*/ 	.byte	0x04, 0x11
        /*007a*/ 	.short	(.L_21 - .L_20)
	.align		4
.L_20:
        /*007c*/ 	.word	index@($__internal_2_$__cuda_sm20_dsqrt_rn_f64_mediumpath_v1)
        /*0080*/ 	.word	0x00000000


	//----- nvinfo : EIATTR_FRAME_SIZE
	.align		4
.L_21:
        /*0084*/ 	.byte	0x04, 0x11
        /*0086*/ 	.short	(.L_23 - .L_22)
	.align		4
.L_22:
        /*0088*/ 	.word	index@($__internal_1_$__cuda_sm20_div_rn_f64_full)
        /*008c*/ 	.word	0x00000000


	//----- nvinfo : EIATTR_FRAME_SIZE
	.align		4
.L_23:
        /*0090*/ 	.byte	0x04, 0x11
        /*0092*/ 	.short	(.L_25 - .L_24)
	.align		4
.L_24:
        /*0094*/ 	.word	index@(_Z14Speed_CalculusPdS_S_)
        /*0098*/ 	.word	0x00000000


	//----- nvinfo : EIATTR_REGCOUNT
	.align		4
.L_25:
        /*009c*/ 	.byte	0x04, 0x2f
        /*009e*/ 	.short	(.L_27 - .L_26)
	.align		4
.L_26:
        /*00a0*/ 	.word	index@(_Z12ReductionMaxPdS_)
        /*00a4*/ 	.word	0x0000000e


	//----- nvinfo : EIATTR_FRAME_SIZE
	.align		4
.L_27:
        /*00a8*/ 	.byte	0x04, 0x11
        /*00aa*/ 	.short	(.L_29 - .L_28)
	.align		4
.L_28:
        /*00ac*/ 	.word	index@(_Z12ReductionMaxPdS_)
        /*00b0*/ 	.word	0x00000000


	//----- nvinfo : EIATTR_REGCOUNT
	.align		4
.L_29:
        /*00b4*/ 	.byte	0x04, 0x2f
        /*00b6*/ 	.short	(.L_31 - .L_30)
	.align		4
.L_30:
        /*00b8*/ 	.word	index@(_Z8Update_UPdS_S_S_S_S_S_)
        /*00bc*/ 	.word	0x00000046


	//----- nvinfo : EIATTR_FRAME_SIZE
	.align		4
.L_31:
        /*00c0*/ 	.byte	0x04, 0x11
        /*00c2*/ 	.short	(.L_33 - .L_32)
	.align		4
.L_32:
        /*00c4*/ 	.word	index@($__internal_0_$__cuda_sm20_div_rn_f64_full)
        /*00c8*/ 	.word	0x00000000


	//----- nvinfo : EIATTR_FRAME_SIZE
	.align		4
.L_33:
        /*00cc*/ 	.byte	0x04, 0x11
        /*00ce*/ 	.short	(.L_35 - .L_34)
	.align		4
.L_34:
        /*00d0*/ 	.word	index@(_Z8Update_UPdS_S_S_S_S_S_)
        /*00d4*/ 	.word	0x00000000


	//----- nvinfo : EIATTR_MIN_STACK_SIZE
	.align		4
.L_35:
        /*00d8*/ 	.byte	0x04, 0x12
        /*00da*/ 	.short	(.L_37 - .L_36)
	.align		4
.L_36:
        /*00dc*/ 	.word	index@(_Z8Update_UPdS_S_S_S_S_S_)
        /*00e0*/ 	.word	0x00000000


	//----- nvinfo : EIATTR_MIN_STACK_SIZE
	.align		4
.L_37:
        /*00e4*/ 	.byte	0x04, 0x12
        /*00e6*/ 	.short	(.L_39 - .L_38)
	.align		4
.L_38:
        /*00e8*/ 	.word	index@(_Z12ReductionMaxPdS_)
        /*00ec*/ 	.word	0x00000000


	//----- nvinfo : EIATTR_MIN_STACK_SIZE
	.align		4
.L_39:
        /*00f0*/ 	.byte	0x04, 0x12
        /*00f2*/ 	.short	(.L_41 - .L_40)
	.align		4
.L_40:
        /*00f4*/ 	.word	index@(_Z14Speed_CalculusPdS_S_)
        /*00f8*/ 	.word	0x00000000


	//----- nvinfo : EIATTR_MIN_STACK_SIZE
	.align		4
.L_41:
        /*00fc*/ 	.byte	0x04, 0x12
        /*00fe*/ 	.short	(.L_43 - .L_42)
	.align		4
.L_42:
        /*0100*/ 	.word	index@(_Z13CNF_ConditionPdS_S_)
        /*0104*/ 	.word	0x00000000


	//----- nvinfo : EIATTR_MIN_STACK_SIZE
	.align		4
.L_43:
        /*0108*/ 	.byte	0x04, 0x12
        /*010a*/ 	.short	(.L_45 - .L_44)
	.align		4
.L_44:
        /*010c*/ 	.word	index@(_Z12Update_FluxGPdS_)
        /*0110*/ 	.word	0x00000000


	//----- nvinfo : EIATTR_MIN_STACK_SIZE
	.align		4
.L_45:
        /*0114*/ 	.byte	0x04, 0x12
        /*0116*/ 	.short	(.L_47 - .L_46)
	.align		4
.L_46:
        /*0118*/ 	.word	index@(_Z12Update_FluxFPdS_)
        /*011c*/ 	.word	0x00000000
.L_47:


//--------------------- .nv.compat                --------------------------
	.section	.nv.compat,"",@"SHT_CUDA_COMPAT_INFO"
	.align	4
        /*0000*/ 	.byte	0x02, 0x09, 0x00, 0x00, 0x02, 0x02, 0x01, 0x00, 0x02, 0x05, 0x05, 0x00, 0x03, 0x07, 0x01, 0x01
        /*0010*/ 	.byte	0x02, 0x03, 0x00, 0x00, 0x02, 0x06, 0x01, 0x00, 0x04, 0x0b, 0x08, 0x00, 0x01, 0x00, 0x00, 0x00
        /*0020*/ 	.byte	0x00, 0x00, 0x00, 0x00


//--------------------- .nv.info._Z8Update_UPdS_S_S_S_S_S_ --------------------------
	.section	.nv.info._Z8Update_UPdS_S_S_S_S_S_,"",@"SHT_CUDA_INFO"
	.sectionflags	@""
	.align	4


	//----- nvinfo : EIATTR_CUDA_API_VERSION
	.align		4
        /*0000*/ 	.byte	0x04, 0x37
        /*0002*/ 	.short	(.L_49 - .L_48)
.L_48:
        /*0004*/ 	.word	0x00000082


	//----- nvinfo : EIATTR_KPARAM_INFO
	.align		4
.L_49:
        /*0008*/ 	.byte	0x04, 0x17
        /*000a*/ 	.short	(.L_51 - .L_50)
.L_50:
        /*000c*/ 	.word	0x00000000
        /*0010*/ 	.short	0x0006
        /*0012*/ 	.short	0x0030
        /*0014*/ 	.byte	0x00, 0xf5, 0x21, 0x00


	//----- nvinfo : EIATTR_KPARAM_INFO
	.align		4
.L_51:
        /*0018*/ 	.byte	0x04, 0x17
        /*001a*/ 	.short	(.L_53 - .L_52)
.L_52:
        /*001c*/ 	.word	0x00000000
        /*0020*/ 	.short	0x0005
        /*0022*/ 	.short	0x0028
        /*0024*/ 	.byte	0x00, 0xf5, 0x21, 0x00


	//----- nvinfo : EIATTR_KPARAM_INFO
	.align		4
.L_53:
        /*0028*/ 	.byte	0x04, 0x17
        /*002a*/ 	.short	(.L_55 - .L_54)
.L_54:
        /*002c*/ 	.word	0x00000000
        /*0030*/ 	.short	0x0004
        /*0032*/ 	.short	0x0020
        /*0034*/ 	.byte	0x00, 0xf5, 0x21, 0x00


	//----- nvinfo : EIATTR_KPARAM_INFO
	.align		4
.L_55:
        /*0038*/ 	.byte	0x04, 0x17
        /*003a*/ 	.short	(.L_57 - .L_56)
.L_56:
        /*003c*/ 	.word	0x00000000
        /*0040*/ 	.short	0x0003
        /*0042*/ 	.short	0x0018
        /*0044*/ 	.byte	0x00, 0xf5, 0x21, 0x00


	//----- nvinfo : EIATTR_KPARAM_INFO
	.align		4
.L_57:
        /*0048*/ 	.byte	0x04, 0x17
        /*004a*/ 	.short	(.L_59 - .L_58)
.L_58:
        /*004c*/ 	.word	0x00000000
        /*0050*/ 	.short	0x0002
        /*0052*/ 	.short	0x0010
        /*0054*/ 	.byte	0x00, 0xf5, 0x21, 0x00


	//----- nvinfo : EIATTR_KPARAM_INFO
	.align		4
.L_59:
        /*0058*/ 	.byte	0x04, 0x17
        /*005a*/ 	.short	(.L_61 - .L_60)
.L_60:
        /*005c*/ 	.word	0x00000000
        /*0060*/ 	.short	0x0001
        /*0062*/ 	.short	0x0008
        /*0064*/ 	.byte	0x00, 0xf5, 0x21, 0x00


	//----- nvinfo : EIATTR_KPARAM_INFO
	.align		4
.L_61:
        /*0068*/ 	.byte	0x04, 0x17
        /*006a*/ 	.short	(.L_63 - .L_62)
.L_62:
        /*006c*/ 	.word	0x00000000
        /*0070*/ 	.short	0x0000
        /*0072*/ 	.short	0x0000
        /*0074*/ 	.byte	0x00, 0xf5, 0x21, 0x00


	//----- nvinfo : EIATTR_SPARSE_MMA_MASK
	.align		4
.L_63:
        /*0078*/ 	.byte	0x03, 0x50
        /*007a*/ 	.short	0x0000


	//----- nvinfo : EIATTR_MAXREG_COUNT
	.align		4
        /*007c*/ 	.byte	0x03, 0x1b
        /*007e*/ 	.short	0x00ff


	//----- nvinfo : EIATTR_NUM_BARRIERS
	.align		4
        /*0080*/ 	.byte	0x02, 0x4c
        /*0082*/ 	.byte	0x01
	.zero		1


	//----- nvinfo : EIATTR_MERCURY_ISA_VERSION
	.align		4
        /*0084*/ 	.byte	0x03, 0x5f
        /*0086*/ 	.short	0x0101


	//----- nvinfo : EIATTR_VRC_CTA_INIT_COUNT
	.align		4
        /*0088*/ 	.byte	0x02, 0x4a
	.zero		1
	.zero		1


	//----- nvinfo : EIATTR_EXIT_INSTR_OFFSETS
	.align		4
        /*008c*/ 	.byte	0x04, 0x1c
        /*008e*/ 	.short	(.L_65 - .L_64)


	//   ....[0]....
.L_64:
        /*0090*/ 	.word	0x00002650


	//----- nvinfo : EIATTR_CRS_STACK_SIZE
	.align		4
.L_65:
        /*0094*/ 	.byte	0x04, 0x1e
        /*0096*/ 	.short	(.L_67 - .L_66)
.L_66:
        /*0098*/ 	.word	0x00000000


	//----- nvinfo : EIATTR_CBANK_PARAM_SIZE
	.align		4
.L_67:
        /*009c*/ 	.byte	0x03, 0x19
        /*009e*/ 	.short	0x0038


	//----- nvinfo : EIATTR_PARAM_CBANK
	.align		4
        /*00a0*/ 	.byte	0x04, 0x0a
        /*00a2*/ 	.short	(.L_69 - .L_68)
	.align		4
.L_68:
        /*00a4*/ 	.word	index@(.nv.constant0._Z8Update_UPdS_S_S_S_S_S_)
        /*00a8*/ 	.short	0x0380
        /*00aa*/ 	.short	0x0038


	//----- nvinfo : EIATTR_SW_WAR
	.align		4
.L_69:
        /*00ac*/ 	.byte	0x04, 0x36
        /*00ae*/ 	.short	(.L_71 - .L_70)
.L_70:
        /*00b0*/ 	.word	0x00000008
.L_71:


//--------------------- .nv.info._Z12ReductionMaxPdS_ --------------------------
	.section	.nv.info._Z12ReductionMaxPdS_,"",@"SHT_CUDA_INFO"
	.sectionflags	@""
	.align	4


	//----- nvinfo : EIATTR_CUDA_API_VERSION
	.align		4
        /*0000*/ 	.byte	0x04, 0x37
        /*0002*/ 	.short	(.L_73 - .L_72)
.L_72:
        /*0004*/ 	.word	0x00000082


	//----- nvinfo : EIATTR_KPARAM_INFO
	.align		4
.L_73:
        /*0008*/ 	.byte	0x04, 0x17
        /*000a*/ 	.short	(.L_75 - .L_74)
.L_74:
        /*000c*/ 	.word	0x00000000
        /*0010*/ 	.short	0x0001
        /*0012*/ 	.short	0x0008
        /*0014*/ 	.byte	0x00, 0xf5, 0x21, 0x00


	//----- nvinfo : EIATTR_KPARAM_INFO
	.align		4
.L_75:
        /*0018*/ 	.byte	0x04, 0x17
        /*001a*/ 	.short	(.L_77 - .L_76)
.L_76:
        /*001c*/ 	.word	0x00000000
        /*0020*/ 	.short	0x0000
        /*0022*/ 	.short	0x0000
        /*0024*/ 	.byte	0x00, 0xf5, 0x21, 0x00


	//----- nvinfo : EIATTR_SPARSE_MMA_MASK
	.align		4
.L_77:
        /*0028*/ 	.byte	0x03, 0x50
        /*002a*/ 	.short	0x0000


	//----- nvinfo : EIATTR_MAXREG_COUNT
	.align		4
        /*002c*/ 	.byte	0x03, 0x1b
        /*002e*/ 	.short	0x00ff


	//----- nvinfo : EIATTR_NUM_BARRIERS
	.align		4
        /*0030*/ 	.byte	0x02, 0x4c
        /*0032*/ 	.byte	0x01
	.zero		1


	//----- nvinfo : EIATTR_MERCURY_ISA_VERSION
	.align		4
        /*0034*/ 	.byte	0x03, 0x5f
        /*0036*/ 	.short	0x0101


	//----- nvinfo : EIATTR_VRC_CTA_INIT_COUNT
	.align		4
        /*0038*/ 	.byte	0x02, 0x4a
	.zero		1
	.zero		1


	//----- nvinfo : EIATTR_EXIT_INSTR_OFFSETS
	.align		4
        /*003c*/ 	.byte	0x04, 0x1c
        /*003e*/ 	.short	(.L_79 - .L_78)


	//   ....[0]....
.L_78:
        /*0040*/ 	.word	0x00000250


	//   ....[1]....
        /*0044*/ 	.word	0x000002d0


	//----- nvinfo : EIATTR_CBANK_PARAM_SIZE
	.align		4
.L_79:
        /*0048*/ 	.byte	0x03, 0x19
        /*004a*/ 	.short	0x0010


	//----- nvinfo : EIATTR_PARAM_CBANK
	.align		4
        /*004c*/ 	.byte	0x04, 0x0a
        /*004e*/ 	.short	(.L_81 - .L_80)
	.align		4
.L_80:
        /*0050*/ 	.word	index@(.nv.constant0._Z12ReductionMaxPdS_)
        /*0054*/ 	.short	0x0380
        /*0056*/ 	.short	0x0010


	//----- nvinfo : EIATTR_SW_WAR
	.align		4
.L_81:
        /*0058*/ 	.byte	0x04, 0x36
        /*005a*/ 	.short	(.L_83 - .L_82)
.L_82:
        /*005c*/ 	.word	0x00000008
.L_83:


//--------------------- .nv.info._Z14Speed_CalculusPdS_S_ --------------------------
	.section	.nv.info._Z14Speed_CalculusPdS_S_,"",@"SHT_CUDA_INFO"
	.sectionflags	@""
	.align	4


	//----- nvinfo : EIATTR_CUDA_API_VERSION
	.align		4
        /*0000*/ 	.byte	0x04, 0x37
        /*0002*/ 	.short	(.L_85 - .L_84)
.L_84:
        /*0004*/ 	.word	0x00000082


	//----- nvinfo : EIATTR_KPARAM_INFO
	.align		4
.L_85:
        /*0008*/ 	.byte	0x04, 0x17
        /*000a*/ 	.short	(.L_87 - .L_86)
.L_86:
        /*000c*/ 	.word	0x00000000
        /*0010*/ 	.short	0x0002
        /*0012*/ 	.short	0x0010
        /*0014*/ 	.byte	0x00, 0xf5, 0x21, 0x00


	//----- nvinfo : EIATTR_KPARAM_INFO
	.align		4
.L_87:
        /*0018*/ 	.byte	0x04, 0x17
        /*001a*/ 	.short	(.L_89 - .L_88)
.L_88:
        /*001c*/ 	.word	0x00000000
        /*0020*/ 	.short	0x0001
        /*0022*/ 	.short	0x0008
        /*0024*/ 	.byte	0x00, 0xf5, 0x21, 0x00


	//----- nvinfo : EIATTR_KPARAM_INFO
	.align		4
.L_89:
        /*0028*/ 	.byte	0x04, 0x17
        /*002a*/ 	.short	(.L_91 - .L_90)
.L_90:
        /*002c*/ 	.word	0x00000000
        /*0030*/ 	.short	0x0000
        /*0032*/ 	.short	0x0000
        /*0034*/ 	.byte	0x00, 0xf5, 0x21, 0x00


	//----- nvinfo : EIATTR_SPARSE_MMA_MASK
	.align		4
.L_91:
        /*0038*/ 	.byte	0x03, 0x50
        /*003a*/ 	.short	0x0000


	//----- nvinfo : EIATTR_MAXREG_COUNT
	.align		4
        /*003c*/ 	.byte	0x03, 0x1b
        /*003e*/ 	.short	0x00ff


	//----- nvinfo : EIATTR_NUM_BARRIERS
	.align		4
        /*0040*/ 	.byte	0x02, 0x4c
        /*0042*/ 	.byte	0x01
	.zero		1


	//----- nvinfo : EIATTR_MERCURY_ISA_VERSION
	.align		4
        /*0044*/ 	.byte	0x03, 0x5f
        /*0046*/ 	.short	0x0101


	//----- nvinfo : EIATTR_VRC_CTA_INIT_COUNT
	.align		4
        /*0048*/ 	.byte	0x02, 0x4a
	.zero		1
	.zero		1


	//----- nvinfo : EIATTR_EXIT_INSTR_OFFSETS
	.align		4
        /*004c*/ 	.byte	0x04, 0x1c
        /*004e*/ 	.short	(.L_93 - .L_92)


	//   ....[0]....
.L_92:
        /*0050*/ 	.word	0x000006d0


	//----- nvinfo : EIATTR_CRS_STACK_SIZE
	.align		4
.L_93:
        /*0054*/ 	.byte	0x04, 0x1e
        /*0056*/ 	.short	(.L_95 - .L_94)
.L_94:
        /*0058*/ 	.word	0x00000000


	//----- nvinfo : EIATTR_CBANK_PARAM_SIZE
	.align		4
.L_95:
        /*005c*/ 	.byte	0x03, 0x19
        /*005e*/ 	.short	0x0018


	//----- nvinfo : EIATTR_PARAM_CBANK
	.align		4
        /*0060*/ 	.byte	0x04, 0x0a
        /*0062*/ 	.short	(.L_97 - .L_96)
	.align		4
.L_96:
        /*0064*/ 	.word	index@(.nv.constant0._Z14Speed_CalculusPdS_S_)
        /*0068*/ 	.short	0x0380
        /*006a*/ 	.short	0x0018


	//----- nvinfo : EIATTR_SW_WAR
	.align		4
.L_97:
        /*006c*/ 	.byte	0x04, 0x36
        /*006e*/ 	.short	(.L_99 - .L_98)
.L_98:
        /*0070*/ 	.word	0x00000008
.L_99:


//--------------------- .nv.info._Z13CNF_ConditionPdS_S_ --------------------------
	.section	.nv.info._Z13CNF_ConditionPdS_S_,"",@"SHT_CUDA_INFO"
	.sectionflags	@""
	.align	4


	//----- nvinfo : EIATTR_CUDA_API_VERSION
	.align		4
        /*0000*/ 	.byte	0x04, 0x37
        /*0002*/ 	.short	(.L_101 - .L_100)
.L_100:
        /*0004*/ 	.word	0x00000082


	//----- nvinfo : EIATTR_KPARAM_INFO
	.align		4
.L_101:
        /*0008*/ 	.byte	0x04, 0x17
        /*000a*/ 	.short	(.L_103 - .L_102)
.L_102:
        /*000c*/ 	.word	0x00000000
        /*0010*/ 	.short	0x0002
        /*0012*/ 	.short	0x0010
        /*0014*/ 	.byte	0x00, 0xf5, 0x21, 0x00


	//----- nvinfo : EIATTR_KPARAM_INFO
	.align		4
.L_103:
        /*0018*/ 	.byte	0x04, 0x17
        /*001a*/ 	.short	(.L_105 - .L_104)
.L_104:
        /*001c*/ 	.word	0x00000000
        /*0020*/ 	.short	0x0001
        /*0022*/ 	.short	0x0008
        /*0024*/ 	.byte	0x00, 0xf5, 0x21, 0x00


	//----- nvinfo : EIATTR_KPARAM_INFO
	.align		4
.L_105:
        /*0028*/ 	.byte	0x04, 0x17
        /*002a*/ 	.short	(.L_107 - .L_106)
.L_106:
        /*002c*/ 	.word	0x00000000
        /*0030*/ 	.short	0x0000
        /*0032*/ 	.short	0x0000
        /*0034*/ 	.byte	0x00, 0xf5, 0x21, 0x00


	//----- nvinfo : EIATTR_SPARSE_MMA_MASK
	.align		4
.L_107:
        /*0038*/ 	.byte	0x03, 0x50
        /*003a*/ 	.short	0x0000


	//----- nvinfo : EIATTR_MAXREG_COUNT
	.align		4
        /*003c*/ 	.byte	0x03, 0x1b
        /*003e*/ 	.short	0x00ff


	//----- nvinfo : EIATTR_MERCURY_ISA_VERSION
	.align		4
        /*0040*/ 	.byte	0x03, 0x5f
        /*0042*/ 	.short	0x0101


	//----- nvinfo : EIATTR_VRC_CTA_INIT_COUNT
	.align		4
        /*0044*/ 	.byte	0x02, 0x4a
	.zero		1
	.zero		1


	//----- nvinfo : EIATTR_EXIT_INSTR_OFFSETS
	.align		4
        /*0048*/ 	.byte	0x04, 0x1c
        /*004a*/ 	.short	(.L_109 - .L_108)


	//   ....[0]....
.L_108:
        /*004c*/ 	.word	0x000003a0


	//----- nvinfo : EIATTR_CRS_STACK_SIZE
	.align		4
.L_109:
        /*0050*/ 	.byte	0x04, 0x1e
        /*0052*/ 	.short	(.L_111 - .L_110)
.L_110:
        /*0054*/ 	.word	0x00000000


	//----- nvinfo : EIATTR_CBANK_PARAM_SIZE
	.align		4
.L_111:
        /*0058*/ 	.byte	0x03, 0x19
        /*005a*/ 	.short	0x0018


	//----- nvinfo : EIATTR_PARAM_CBANK
	.align		4
        /*005c*/ 	.byte	0x04, 0x0a
        /*005e*/ 	.short	(.L_113 - .L_112)
	.align		4
.L_112:
        /*0060*/ 	.word	index@(.nv.constant0._Z13CNF_ConditionPdS_S_)
        /*0064*/ 	.short	0x0380
        /*0066*/ 	.short	0x0018


	//----- nvinfo : EIATTR_SW_WAR
	.align		4
.L_113:
        /*0068*/ 	.byte	0x04, 0x36
        /*006a*/ 	.short	(.L_115 - .L_114)
.L_114:
        /*006c*/ 	.word	0x00000008
.L_115:


//--------------------- .nv.info._Z12Update_FluxGPdS_ --------------------------
	.section	.nv.info._Z12Update_FluxGPdS_,"",@"SHT_CUDA_INFO"
	.sectionflags	@""
	.align	4


	//----- nvinfo : EIATTR_CUDA_API_VERSION
	.align		4
        /*0000*/ 	.byte	0x04, 0x37
        /*0002*/ 	.short	(.L_117 - .L_116)
.L_116:
        /*0004*/ 	.word	0x00000082


	//----- nvinfo : EIATTR_KPARAM_INFO
	.align		4
.L_117:
        /*0008*/ 	.byte	0x04, 0x17
        /*000a*/ 	.short	(.L_119 - .L_118)
.L_118:
        /*000c*/ 	.word	0x00000000
        /*0010*/ 	.short	0x0001
        /*0012*/ 	.short	0x0008
        /*0014*/ 	.byte	0x00, 0xf5, 0x21, 0x00


	//----- nvinfo : EIATTR_KPARAM_INFO
	.align		4
.L_119:
        /*0018*/ 	.byte	0x04, 0x17
        /*001a*/ 	.short	(.L_121 - .L_120)
.L_120:
        /*001c*/ 	.word	0x00000000
        /*0020*/ 	.short	0x0000
        /*0022*/ 	.short	0x0000
        /*0024*/ 	.byte	0x00, 0xf5, 0x21, 0x00


	//----- nvinfo : EIATTR_SPARSE_MMA_MASK
	.align		4
.L_121:
        /*0028*/ 	.byte	0x03, 0x50
        /*002a*/ 	.short	0x0000


	//----- nvinfo : EIATTR_MAXREG_COUNT
	.align		4
        /*002c*/ 	.byte	0x03, 0x1b
        /*002e*/ 	.short	0x00ff


	//----- nvinfo : EIATTR_NUM_BARRIERS
	.align		4
        /*0030*/ 	.byte	0x02, 0x4c
        /*0032*/ 	.byte	0x01
	.zero		1


	//----- nvinfo : EIATTR_MERCURY_ISA_VERSION
	.align		4
        /*0034*/ 	.byte	0x03, 0x5f
        /*0036*/ 	.short	0x0101


	//----- nvinfo : EIATTR_VRC_CTA_INIT_COUNT
	.align		4
        /*0038*/ 	.byte	0x02, 0x4a
	.zero		1
	.zero		1


	//----- nvinfo : EIATTR_EXIT_INSTR_OFFSETS
	.align		4
        /*003c*/ 	.byte	0x04, 0x1c
        /*003e*/ 	.short	(.L_123 - .L_122)


	//   ....[0]....
.L_122:
        /*0040*/ 	.word	0x000005c0


	//----- nvinfo : EIATTR_CRS_STACK_SIZE
	.align		4
.L_123:
        /*0044*/ 	.byte	0x04, 0x1e
        /*0046*/ 	.short	(.L_125 - .L_124)
.L_124:
        /*0048*/ 	.word	0x00000000


	//----- nvinfo : EIATTR_CBANK_PARAM_SIZE
	.align		4
.L_125:
        /*004c*/ 	.byte	0x03, 0x19
        /*004e*/ 	.short	0x0010


	//----- nvinfo : EIATTR_PARAM_CBANK
	.align		4
        /*0050*/ 	.byte	0x04, 0x0a
        /*0052*/ 	.short	(.L_127 - .L_126)
	.align		4
.L_126:
        /*0054*/ 	.word	index@(.nv.constant0._Z12Update_FluxGPdS_)
        /*0058*/ 	.short	0x0380
        /*005a*/ 	.short	0x0010


	//----- nvinfo : EIATTR_SW_WAR
	.align		4
.L_127:
        /*005c*/ 	.byte	0x04, 0x36
        /*005e*/ 	.short	(.L_129 - .L_128)
.L_128:
        /*0060*/ 	.word	0x00000008
.L_129:


//--------------------- .nv.info._Z12Update_FluxFPdS_ --------------------------
	.section	.nv.info._Z12Update_FluxFPdS_,"",@"SHT_CUDA_INFO"
	.sectionflags	@""
	.align	4


	//----- nvinfo : EIATTR_CUDA_API_VERSION
	.align		4
        /*0000*/ 	.byte	0x04, 0x37
        /*0002*/ 	.short	(.L_131 - .L_130)
.L_130:
        /*0004*/ 	.word	0x00000082


	//----- nvinfo : EIATTR_KPARAM_INFO
	.align		4
.L_131:
        /*0008*/ 	.byte	0x04, 0x17
        /*000a*/ 	.short	(.L_133 - .L_132)
.L_132:
        /*000c*/ 	.word	0x00000000
        /*0010*/ 	.short	0x0001
        /*0012*/ 	.short	0x0008
        /*0014*/ 	.byte	0x00, 0xf5, 0x21, 0x00


	//----- nvinfo : EIATTR_KPARAM_INFO
	.align		4
.L_133:
        /*0018*/ 	.byte	0x04, 0x17
        /*001a*/ 	.short	(.L_135 - .L_134)
.L_134:
        /*001c*/ 	.word	0x00000000
        /*0020*/ 	.short	0x0000
        /*0022*/ 	.short	0x0000
        /*0024*/ 	.byte	0x00, 0xf5, 0x21, 0x00


	//----- nvinfo : EIATTR_SPARSE_MMA_MASK
	.align		4
.L_135:
        /*0028*/ 	.byte	0x03, 0x50
        /*002a*/ 	.short	0x0000


	//----- nvinfo : EIATTR_MAXREG_COUNT
	.align		4
        /*002c*/ 	.byte	0x03, 0x1b
        /*002e*/ 	.short	0x00ff


	//----- nvinfo : EIATTR_NUM_BARRIERS
	.align		4
        /*0030*/ 	.byte	0x02, 0x4c
        /*0032*/ 	.byte	0x01
	.zero		1


	//----- nvinfo : EIATTR_MERCURY_ISA_VERSION
	.align		4
        /*0034*/ 	.byte	0x03, 0x5f
        /*0036*/ 	.short	0x0101


	//----- nvinfo : EIATTR_VRC_CTA_INIT_COUNT
	.align		4
        /*0038*/ 	.byte	0x02, 0x4a
	.zero		1
	.zero		1


	//----- nvinfo : EIATTR_EXIT_INSTR_OFFSETS
	.align		4
        /*003c*/ 	.byte	0x04, 0x1c
        /*003e*/ 	.short	(.L_137 - .L_136)


	//   ....[0]....
.L_136:
        /*0040*/ 	.word	0x000005b0


	//----- nvinfo : EIATTR_CRS_STACK_SIZE
	.align		4
.L_137:
        /*0044*/ 	.byte	0x04, 0x1e
        /*0046*/ 	.short	(.L_139 - .L_138)
.L_138:
        /*0048*/ 	.word	0x00000000


	//----- nvinfo : EIATTR_CBANK_PARAM_SIZE
	.align		4
.L_139:
        /*004c*/ 	.byte	0x03, 0x19
        /*004e*/ 	.short	0x0010


	//----- nvinfo : EIATTR_PARAM_CBANK
	.align		4
        /*0050*/ 	.byte	0x04, 0x0a
        /*0052*/ 	.short	(.L_141 - .L_140)
	.align		4
.L_140:
        /*0054*/ 	.word	index@(.nv.constant0._Z12Update_FluxFPdS_)
        /*0058*/ 	.short	0x0380
        /*005a*/ 	.short	0x0010


	//----- nvinfo : EIATTR_SW_WAR
	.align		4
.L_141:
        /*005c*/ 	.byte	0x04, 0x36
        /*005e*/ 	.short	(.L_143 - .L_142)
.L_142:
        /*0060*/ 	.word	0x00000008
.L_143:


//--------------------- .nv.callgraph             --------------------------
	.section	.nv.callgraph,"",@"SHT_CUDA_CALLGRAPH"
	.align	4
	.sectionentsize	8
	.align		4
        /*0000*/ 	.word	0x00000000
	.align		4
        /*0004*/ 	.word	0xffffffff
	.align		4
        /*0008*/ 	.word	0x00000000
	.align		4
        /*000c*/ 	.word	0xfffffffe
	.align		4
        /*0010*/ 	.word	0x00000000
	.align		4
        /*0014*/ 	.word	0xfffffffd
	.align		4
        /*0018*/ 	.word	0x00000000
	.align		4
        /*001c*/ 	.word	0xfffffffc


//--------------------- .text._Z8Update_UPdS_S_S_S_S_S_ --------------------------
	.section	.text._Z8Update_UPdS_S_S_S_S_S_,"ax",@progbits
	.align	128
        .global         _Z8Update_UPdS_S_S_S_S_S_
        .type           _Z8Update_UPdS_S_S_S_S_S_,@function
        .size           _Z8Update_UPdS_S_S_S_S_S_,(.L_x_106 - _Z8Update_UPdS_S_S_S_S_S_)
        .other          _Z8Update_UPdS_S_S_S_S_S_,@"STO_CUDA_ENTRY STV_DEFAULT"
_Z8Update_UPdS_S_S_S_S_S_:
.text._Z8Update_UPdS_S_S_S_S_S_:
[----:B------:R-:W-:Y:S01]  /*0000*/  LDC R1, c[0x0][0x37c] ;  /* 0x0000df00ff017b82 */ /* 0x000fe20000000800 */
[----:B------:R-:W0:Y:S07]  /*0010*/  S2R R5, SR_TID.Y ;  /* 0x0000000000057919 */ /* 0x000e2e0000002200 */
[----:B------:R-:W1:Y:S01]  /*0020*/  LDC R4, c[0x0][0x360] ;  /* 0x0000d800ff047b82 */ /* 0x000e620000000800 */
[----:B------:R-:W-:Y:S01]  /*0030*/  BSSY.RECONVERGENT B0, `(.L_x_0) ;  /* 0x000025f000007945 */ /* 0x000fe20003800200 */
[----:B------:R-:W1:Y:S06]  /*0040*/  S2R R3, SR_TID.X ;  /* 0x0000000000037919 */ /* 0x000e6c0000002100 */
[----:B------:R-:W0:Y:S08]  /*0050*/  S2UR UR5, SR_CTAID.Y ;  /* 0x00000000000579c3 */ /* 0x000e300000002600 */
[----:B------:R-:W0:Y:S08]  /*0060*/  LDC R0, c[0x0][0x364] ;  /* 0x0000d900ff007b82 */ /* 0x000e300000000800 */
[----:B------:R-:W1:Y:S01]  /*0070*/  S2UR UR4, SR_CTAID.X ;  /* 0x00000000000479c3 */ /* 0x000e620000002500 */
[----:B0-----:R-:W-:-:S05]  /*0080*/  IMAD R0, R0, UR5, R5 ;  /* 0x0000000500007c24 */ /* 0x001fca000f8e0205 */
[----:B------:R-:W-:Y:S01]  /*0090*/  ISETP.GT.U32.AND P0, PT, R0, 0xf, PT ;  /* 0x0000000f0000780c */ /* 0x000fe20003f04070 */
[----:B-1----:R-:W-:-:S05]  /*00a0*/  IMAD R4, R4, UR4, R3 ;  /* 0x0000000404047c24 */ /* 0x002fca000f8e0203 */
[----:B------:R-:W-:-:S13]  /*00b0*/  ISETP.GT.OR P0, PT, R4, 0xf, P0 ;  /* 0x0000000f0400780c */ /* 0x000fda0000704670 */
[----:B------:R-:W-:Y:S05]  /*00c0*/  @P0 BRA `(.L_x_1) ;  /* 0x0000002400540947 */ /* 0x000fea0003800000 */
[----:B------:R-:W0:Y:S01]  /*00d0*/  LDC.64 R18, c[0x0][0x358] ;  /* 0x0000d600ff127b82 */ /* 0x000e220000000a00 */
[----:B------:R-:W-:Y:S01]  /*00e0*/  ISETP.NE.AND P0, PT, R4, 0xf, PT ;  /* 0x0000000f0400780c */ /* 0x000fe20003f05270 */
[----:B------:R-:W-:-:S06]  /*00f0*/  IMAD R5, R0, 0x3, RZ ;  /* 0x0000000300057824 */ /* 0x000fcc00078e02ff */
[----:B------:R-:W1:Y:S08]  /*0100*/  LDC.64 R12, c[0x0][0x388] ;  /* 0x0000e200ff0c7b82 */ /* 0x000e700000000a00 */
[----:B------:R-:W2:Y:S01]  /*0110*/  LDC.64 R52, c[0x0][0x3a0] ;  /* 0x0000e800ff347b82 */ /* 0x000ea20000000a00 */
[----:B------:R-:W-:Y:S01]  /*0120*/  IMAD R7, R4, 0x30, RZ ;  /* 0x0000003004077824 */ /* 0x000fe200078e02ff */
[----:B0-----:R-:W-:-:S02]  /*0130*/  R2UR UR4, R18 ;  /* 0x00000000120472ca */ /* 0x001fc400000e0000 */
[C---:B------:R-:W-:Y:S02]  /*0140*/  R2UR UR5, R19.reuse ;  /* 0x00000000130572ca */ /* 0x040fe400000e0000 */
[----:B------:R-:W-:Y:S02]  /*0150*/  @!P0 R2UR UR6, R18 ;  /* 0x00000000120682ca */ /* 0x000fe400000e0000 */
[----:B------:R-:W-:Y:S01]  /*0160*/  @!P0 R2UR UR7, R19 ;  /* 0x00000000130782ca */ /* 0x000fe200000e0000 */
[----:B------:R-:W-:Y:S02]  /*0170*/  IMAD.IADD R6, R7, 0x1, R5 ;  /* 0x0000000107067824 */ /* 0x000fe400078e0205 */
[C---:B-1----:R-:W-:Y:S01]  /*0180*/  IMAD.WIDE.U32 R10, R5.reuse, 0x8, R12 ;  /* 0x00000008050a7825 */ /* 0x042fe200078e000c */
[----:B------:R-:W-:Y:S04]  /*0190*/  BSSY.RECONVERGENT B1, `(.L_x_2) ;  /* 0x0000018000017945 */ /* 0x000fe80003800200 */
[----:B------:R-:W-:Y:S01]  /*01a0*/  BSSY.RELIABLE B2, `(.L_x_3) ;  /* 0x0000012000027945 */ /* 0x000fe20003800100 */
[----:B------:R-:W-:Y:S01]  /*01b0*/  VIADD R8, R6, 0x30 ;  /* 0x0000003006087836 */ /* 0x000fe20000000000 */
[----:B--2---:R-:W5:Y:S01]  /*01c0*/  LDG.E.64 R52, desc[UR4][R52.64] ;  /* 0x0000000434347981 */ /* 0x004f62000c1e1b00 */
[----:B------:R-:W-:-:S03]  /*01d0*/  VIADD R58, R5, 0x3 ;  /* 0x00000003053a7836 */ /* 0x000fc60000000000 */
[----:B------:R0:W5:Y:S01]  /*01e0*/  @!P0 LDG.E.64 R46, desc[UR6][R10.64+0x1680] ;  /* 0x001680060a2e8981 */ /* 0x000162000c1e1b00 */
[----:B------:R-:W-:Y:S01]  /*01f0*/  SHF.R.S32.HI R9, RZ, 0x1f, R8 ;  /* 0x0000001fff097819 */ /* 0x000fe20000011408 */
[----:B------:R-:W-:Y:S01]  /*0200*/  IMAD.WIDE R50, R8, 0x8, R12 ;  /* 0x0000000808327825 */ /* 0x000fe200078e020c */
[----:B------:R-:W-:Y:S06]  /*0210*/  @!P0 BRA `(.L_x_4) ;  /* 0x0000000000288947 */ /* 0x000fec0003800000 */
[----:B------:R-:W-:Y:S02]  /*0220*/  ISETP.NE.AND P1, PT, R4, RZ, PT ;  /* 0x000000ff0400720c */ /* 0x000fe40003f25270 */
[----:B------:R-:W-:Y:S02]  /*0230*/  R2UR UR4, R18 ;  /* 0x00000000120472ca */ /* 0x000fe400000e0000 */
[----:B------:R-:W-:-:S09]  /*0240*/  R2UR UR5, R19 ;  /* 0x00000000130572ca */ /* 0x000fd200000e0000 */
[----:B------:R-:W-:Y:S02]  /*0250*/  @!P1 R2UR UR6, R18 ;  /* 0x00000000120692ca */ /* 0x000fe400000e0000 */
[----:B------:R-:W-:Y:S02]  /*0260*/  @!P1 R2UR UR7, R19 ;  /* 0x00000000130792ca */ /* 0x000fe400000e0000 */
[----:B-----5:R1:W5:Y:S01]  /*0270*/  LDG.E.64 R46, desc[UR4][R50.64] ;  /* 0x00000004322e7981 */ /* 0x020362000c1e1b00 */
[----:B------:R-:W-:-:S10]  /*0280*/  @!P1 PLOP3.LUT P0, PT, PT, PT, PT, 0x80, 0x8 ;  /* 0x000000000008981c */ /* 0x000fd40003f0f070 */
[----:B------:R1:W5:Y:S01]  /*0290*/  @!P1 LDG.E.64 R54, desc[UR6][R10.64] ;  /* 0x000000060a369981 */ /* 0x000362000c1e1b00 */
[----:B------:R-:W-:Y:S05]  /*02a0*/  @!P1 BREAK.RELIABLE B2 ;  /* 0x0000000000029942 */ /* 0x000fea0003800100 */
[----:B------:R-:W-:Y:S05]  /*02b0*/  @!P1 BRA `(.L_x_5) ;  /* 0x0000000000149947 */ /* 0x000fea0003800000 */
.L_x_4:
[----:B------:R-:W-:Y:S05]  /*02c0*/  BSYNC.RELIABLE B2 ;  /* 0x0000000000027941 */ /* 0x000fea0003800100 */
.L_x_3:
[----:B------:R-:W-:Y:S02]  /*02d0*/  R2UR UR4, R18 ;  /* 0x00000000120472ca */ /* 0x000fe400000e0000 */
[----:B------:R-:W-:-:S13]  /*02e0*/  R2UR UR5, R19 ;  /* 0x00000000130572ca */ /* 0x000fda00000e0000 */
[----:B-----5:R2:W5:Y:S01]  /*02f0*/  LDG.E.64 R54, desc[UR4][R50.64+-0x300] ;  /* 0xfffd000432367981 */ /* 0x020562000c1e1b00 */
[----:B------:R-:W-:-:S13]  /*0300*/  PLOP3.LUT P0, PT, PT, PT, PT, 0x8, 0x80 ;  /* 0x000000000080781c */ /* 0x000fda0003f0e170 */
.L_x_5:
[----:B------:R-:W-:Y:S05]  /*0310*/  BSYNC.RECONVERGENT B1 ;  /* 0x0000000000017941 */ /* 0x000fea0003800200 */
.L_x_2:
[----:B------:R-:W-:Y:S01]  /*0320*/  ISETP.NE.AND P1, PT, R0, RZ, PT ;  /* 0x000000ff0000720c */ /* 0x000fe20003f25270 */
[----:B------:R-:W-:Y:S04]  /*0330*/  BSSY.RECONVERGENT B1, `(.L_x_6) ;  /* 0x0000018000017945 */ /* 0x000fe80003800200 */
[----:B------:R-:W-:Y:S01]  /*0340*/  BSSY.RELIABLE B2, `(.L_x_7) ;  /* 0x0000012000027945 */ /* 0x000fe20003800100 */
[----:B------:R-:W-:-:S04]  /*0350*/  IMAD.WIDE R12, R7, 0x8, R12 ;  /* 0x00000008070c7825 */ /* 0x000fc800078e020c */
[----:B------:R-:W-:-:S03]  /*0360*/  IMAD.WIDE R14, R7, 0x8, R10 ;  /* 0x00000008070e7825 */ /* 0x000fc600078e020a */
[----:B------:R-:W-:Y:S05]  /*0370*/  @P1 BRA `(.L_x_8) ;  /* 0x0000000000101947 */ /* 0x000fea0003800000 */
[----:B------:R-:W-:Y:S02]  /*0380*/  R2UR UR4, R18 ;  /* 0x00000000120472ca */ /* 0x000fe400000e0000 */
[----:B------:R-:W-:-:S13]  /*0390*/  R2UR UR5, R19 ;  /* 0x00000000130572ca */ /* 0x000fda00000e0000 */
[----:B------:R4:W5:Y:S01]  /*03a0*/  LDG.E.64 R44, desc[UR4][R12.64] ;  /* 0x000000040c2c7981 */ /* 0x000962000c1e1b00 */
[----:B------:R-:W-:Y:S05]  /*03b0*/  BRA `(.L_x_9) ;  /* 0x0000000000287947 */ /* 0x000fea0003800000 */
.L_x_8:
[----:B------:R-:W-:Y:S02]  /*03c0*/  ISETP.NE.AND P1, PT, R0, 0xf, PT ;  /* 0x0000000f0000780c */ /* 0x000fe40003f25270 */
[----:B------:R-:W-:Y:S02]  /*03d0*/  R2UR UR4, R18 ;  /* 0x00000000120472ca */ /* 0x000fe400000e0000 */
[----:B------:R-:W-:-:S09]  /*03e0*/  R2UR UR5, R19 ;  /* 0x00000000130572ca */ /* 0x000fd200000e0000 */
[----:B------:R-:W-:Y:S02]  /*03f0*/  @!P1 R2UR UR6, R18 ;  /* 0x00000000120692ca */ /* 0x000fe400000e0000 */
[----:B------:R-:W-:Y:S02]  /*0400*/  @!P1 R2UR UR7, R19 ;  /* 0x00000000130792ca */ /* 0x000fe400000e0000 */
[----:B------:R3:W5:Y:S01]  /*0410*/  LDG.E.64 R44, desc[UR4][R14.64+-0x18] ;  /* 0xffffe8040e2c7981 */ /* 0x000762000c1e1b00 */
[----:B------:R-:W-:-:S10]  /*0420*/  @!P1 IMAD.MOV.U32 R2, RZ, RZ, 0x2d ;  /* 0x0000002dff029424 */ /* 0x000fd400078e00ff */
[----:B------:R3:W5:Y:S01]  /*0430*/  @!P1 LDG.E.64 R40, desc[UR6][R12.64+0x168] ;  /* 0x000168060c289981 */ /* 0x000762000c1e1b00 */
[----:B------:R-:W-:Y:S05]  /*0440*/  @!P1 BREAK.RELIABLE B2 ;  /* 0x0000000000029942 */ /* 0x000fea0003800100 */
[----:B------:R-:W-:Y:S05]  /*0450*/  @!P1 BRA `(.L_x_10) ;  /* 0x0000000000149947 */ /* 0x000fea0003800000 */
.L_x_9:
[----:B------:R-:W-:Y:S05]  /*0460*/  BSYNC.RELIABLE B2 ;  /* 0x0000000000027941 */ /* 0x000fea0003800100 */
.L_x_7:
[----:B------:R-:W-:Y:S02]  /*0470*/  R2UR UR4, R18 ;  /* 0x00000000120472ca */ /* 0x000fe400000e0000 */
[----:B------:R-:W-:-:S13]  /*0480*/  R2UR UR5, R19 ;  /* 0x00000000130572ca */ /* 0x000fda00000e0000 */
[----:B-----5:R0:W5:Y:S01]  /*0490*/  LDG.E.64 R40, desc[UR4][R14.64+0x18] ;  /* 0x000018040e287981 */ /* 0x020162000c1e1b00 */
[----:B------:R-:W-:-:S07]  /*04a0*/  IMAD.MOV.U32 R2, RZ, RZ, R58 ;  /* 0x000000ffff027224 */ /* 0x000fce00078e003a */
.L_x_10:
[----:B------:R-:W-:Y:S05]  /*04b0*/  BSYNC.RECONVERGENT B1 ;  /* 0x0000000000017941 */ /* 0x000fea0003800200 */
.L_x_6:
[----:B------:R-:W0:Y:S01]  /*04c0*/  LDC.64 R20, c[0x0][0x390] ;  /* 0x0000e400ff147b82 */ /* 0x000e220000000a00 */
[----:B------:R-:W-:Y:S01]  /*04d0*/  VIADD R16, R6, 0xffffffd0 ;  /* 0xffffffd006107836 */ /* 0x000fe20000000000 */
[----:B------:R-:W-:Y:S01]  /*04e0*/  ISETP.NE.AND P1, PT, R4, 0xf, PT ;  /* 0x0000000f0400780c */ /* 0x000fe20003f25270 */
[----:B------:R-:W-:Y:S01]  /*04f0*/  VIADD R3, R5, 0x2d0 ;  /* 0x000002d005037836 */ /* 0x000fe20000000000 */
[----:B------:R-:W-:Y:S01]  /*0500*/  R2UR UR12, R18 ;  /* 0x00000000120c72ca */ /* 0x000fe200000e0000 */
[----:B------:R-:W-:Y:S01]  /*0510*/  IMAD.IADD R33, R7, 0x1, R2 ;  /* 0x0000000107217824 */ /* 0x000fe200078e0202 */
[----:B------:R-:W-:Y:S02]  /*0520*/  SHF.R.S32.HI R17, RZ, 0x1f, R16 ;  /* 0x0000001fff117819 */ /* 0x000fe40000011410 */
[----:B------:R-:W1:Y:S01]  /*0530*/  LDC.64 R26, c[0x0][0x390] ;  /* 0x0000e400ff1a7b82 */ /* 0x000e620000000a00 */
[----:B------:R-:W-:Y:S02]  /*0540*/  SEL R3, R3, R8, !P1 ;  /* 0x0000000803037207 */ /* 0x000fe40004800000 */
[----:B------:R-:W-:-:S02]  /*0550*/  SEL R16, R5, R16, P0 ;  /* 0x0000001005107207 */ /* 0x000fc40000000000 */
[----:B------:R-:W-:Y:S02]  /*0560*/  SEL R17, R17, RZ, !P0 ;  /* 0x000000ff11117207 */ /* 0x000fe40004000000 */
[----:B------:R-:W-:Y:S01]  /*0570*/  SEL R22, R9, RZ, P1 ;  /* 0x000000ff09167207 */ /* 0x000fe20000800000 */
[----:B------:R-:W2:Y:S01]  /*0580*/  LDC.64 R24, c[0x0][0x398] ;  /* 0x0000e600ff187b82 */ /* 0x000ea20000000a00 */
[C---:B------:R-:W-:Y:S02]  /*0590*/  R2UR UR13, R19.reuse ;  /* 0x00000000130d72ca */ /* 0x040fe400000e0000 */
[C---:B------:R-:W-:Y:S02]  /*05a0*/  R2UR UR4, R18.reuse ;  /* 0x00000000120472ca */ /* 0x040fe400000e0000 */
[----:B------:R-:W-:Y:S02]  /*05b0*/  R2UR UR5, R19 ;  /* 0x00000000130572ca */ /* 0x000fe400000e0000 */
[----:B------:R-:W-:-:S02]  /*05c0*/  R2UR UR14, R18 ;  /* 0x00000000120e72ca */ /* 0x000fc400000e0000 */
[CC--:B0-----:R-:W-:Y:S02]  /*05d0*/  LEA R60, P0, R3.reuse, R20.reuse, 0x3 ;  /* 0x00000014033c7211 */ /* 0x0c1fe400078018ff */
[C---:B------:R-:W-:Y:S02]  /*05e0*/  LEA R56, P2, R16.reuse, R20, 0x3 ;  /* 0x0000001410387211 */ /* 0x040fe400078418ff */
[-C--:B------:R-:W-:Y:S01]  /*05f0*/  LEA.HI.X R61, R3, R21.reuse, R22, 0x3, P0 ;  /* 0x00000015033d7211 */ /* 0x080fe200000f1c16 */
[----:B------:R-:W-:Y:S01]  /*0600*/  VIADD R3, R5, 0xfffffffd ;  /* 0xfffffffd05037836 */ /* 0x000fe20000000000 */
[----:B------:R-:W-:Y:S01]  /*0610*/  LEA.HI.X R57, R16, R21, R17, 0x3, P2 ;  /* 0x0000001510397211 */ /* 0x000fe200010f1c11 */
[----:B-1----:R-:W-:Y:S01]  /*0620*/  IMAD.WIDE R26, R6, 0x8, R26 ;  /* 0x00000008061a7825 */ /* 0x002fe200078e021a */
[----:B------:R-:W-:Y:S01]  /*0630*/  ISETP.NE.AND P2, PT, R0, RZ, PT ;  /* 0x000000ff0000720c */ /* 0x000fe20003f45270 */
[----:B------:R-:W3:Y:S01]  /*0640*/  LDG.E.64 R48, desc[UR12][R50.64+-0x180] ;  /* 0xfffe800c32307981 */ /* 0x000ee2000c1e1b00 */
[----:B------:R-:W-:-:S02]  /*0650*/  R2UR UR15, R19 ;  /* 0x00000000130f72ca */ /* 0x000fc400000e0000 */
[----:B------:R-:W-:Y:S01]  /*0660*/  SEL R2, R3, RZ, P2 ;  /* 0x000000ff03027207 */ /* 0x000fe20001000000 */
[----:B------:R-:W4:Y:S01]  /*0670*/  LDG.E.64 R36, desc[UR4][R60.64] ;  /* 0x000000043c247981 */ /* 0x000f22000c1e1b00 */
[----:B------:R-:W-:Y:S01]  /*0680*/  R2UR UR16, R18 ;  /* 0x00000000121072ca */ /* 0x000fe200000e0000 */
[----:B--2---:R-:W-:Y:S01]  /*0690*/  IMAD.WIDE R28, R6, 0x8, R24 ;  /* 0x00000008061c7825 */ /* 0x004fe200078e0218 */
[----:B------:R-:W-:Y:S02]  /*06a0*/  R2UR UR17, R19 ;  /* 0x00000000131172ca */ /* 0x000fe400000e0000 */
[C---:B------:R-:W-:Y:S01]  /*06b0*/  R2UR UR8, R18.reuse ;  /* 0x00000000120872ca */ /* 0x040fe200000e0000 */
[----:B------:R-:W-:Y:S01]  /*06c0*/  IMAD.IADD R31, R7, 0x1, R2 ;  /* 0x00000001071f7824 */ /* 0x000fe200078e0202 */
[----:B------:R-:W-:Y:S02]  /*06d0*/  R2UR UR9, R19 ;  /* 0x00000000130972ca */ /* 0x000fe400000e0000 */
[----:B------:R-:W-:-:S02]  /*06e0*/  R2UR UR6, R18 ;  /* 0x00000000120672ca */ /* 0x000fc400000e0000 */
[C---:B------:R-:W-:Y:S02]  /*06f0*/  R2UR UR7, R19.reuse ;  /* 0x00000000130772ca */ /* 0x040fe400000e0000 */
[----:B------:R-:W-:Y:S02]  /*0700*/  R2UR UR10, R18 ;  /* 0x00000000120a72ca */ /* 0x000fe400000e0000 */
[----:B------:R-:W-:Y:S01]  /*0710*/  R2UR UR11, R19 ;  /* 0x00000000130b72ca */ /* 0x000fe200000e0000 */
[--C-:B------:R-:W-:Y:S01]  /*0720*/  IMAD.WIDE R30, R31, 0x8, R24.reuse ;  /* 0x000000081f1e7825 */ /* 0x100fe200078e0218 */
[----:B------:R-:W4:Y:S03]  /*0730*/  LDG.E.64 R34, desc[UR14][R26.64] ;  /* 0x0000000e1a227981 */ /* 0x000f26000c1e1b00 */
[----:B------:R-:W-:Y:S01]  /*0740*/  IMAD.WIDE R32, R33, 0x8, R24 ;  /* 0x0000000821207825 */ /* 0x000fe200078e0218 */
[----:B------:R-:W2:Y:S04]  /*0750*/  LDG.E.64 R2, desc[UR16][R28.64] ;  /* 0x000000101c027981 */ /* 0x000ea8000c1e1b00 */
[----:B------:R-:W2:Y:S04]  /*0760*/  LDG.E.64 R42, desc[UR8][R30.64] ;  /* 0x000000081e2a7981 */ /* 0x000ea8000c1e1b00 */
[----:B------:R-:W2:Y:S04]  /*0770*/  LDG.E.64 R22, desc[UR6][R56.64] ;  /* 0x0000000638167981 */ /* 0x000ea8000c1e1b00 */
[----:B------:R0:W2:Y:S01]  /*0780*/  LDG.E.64 R16, desc[UR10][R32.64] ;  /* 0x0000000a20107981 */ /* 0x0000a2000c1e1b00 */
[----:B------:R-:W-:Y:S04]  /*0790*/  BSSY.RECONVERGENT B1, `(.L_x_11) ;  /* 0x000002b000017945 */ /* 0x000fe80003800200 */
[----:B------:R-:W-:Y:S01]  /*07a0*/  BSSY.RELIABLE B2, `(.L_x_12) ;  /* 0x0000025000027945 */ /* 0x000fe20003800100 */
[----:B---3--:R-:W-:-:S02]  /*07b0*/  DADD R38, R48, R48 ;  /* 0x0000000030267229 */ /* 0x008fc40000000030 */
[----:B0----5:R-:W-:Y:S02]  /*07c0*/  DADD R32, R48, R44 ;  /* 0x0000000030207229 */ /* 0x021fe4000000002c */
[----:B----4-:R-:W-:Y:S02]  /*07d0*/  DADD R36, R36, -R34 ;  /* 0x0000000024247229 */ /* 0x010fe40000000822 */
[----:B--2---:R-:W-:Y:S02]  /*07e0*/  DADD R42, R42, -R2 ;  /* 0x000000002a2a7229 */ /* 0x004fe40000000802 */
[----:B------:R-:W-:Y:S02]  /*07f0*/  DADD R34, R22, -R34 ;  /* 0x0000000016227229 */ /* 0x000fe40000000822 */
[----:B------:R-:W-:Y:S02]  /*0800*/  DADD R2, R16, -R2 ;  /* 0x0000000010027229 */ /* 0x000fe40000000802 */
[----:B------:R-:W-:-:S02]  /*0810*/  DADD R22, R48, R46 ;  /* 0x0000000030167229 */ /* 0x000fc4000000002e */
[C---:B------:R-:W-:Y:S02]  /*0820*/  DADD R46, -R38.reuse, R46 ;  /* 0x00000000262e7229 */ /* 0x040fe4000000012e */
[--C-:B------:R-:W-:Y:S02]  /*0830*/  DADD R38, -R38, R40.reuse ;  /* 0x0000000026267229 */ /* 0x100fe40000000128 */
[C---:B------:R-:W-:Y:S02]  /*0840*/  DADD R40, R48.reuse, R40 ;  /* 0x0000000030287229 */ /* 0x040fe40000000028 */
[----:B------:R-:W-:Y:S02]  /*0850*/  DADD R16, R48, R54 ;  /* 0x0000000030107229 */ /* 0x000fe40000000036 */
[C---:B------:R-:W-:Y:S02]  /*0860*/  DMUL R42, R52.reuse, R42 ;  /* 0x0000002a342a7228 */ /* 0x040fe40000000000 */
[----:B------:R-:W-:-:S02]  /*0870*/  DMUL R36, R52, R36 ;  /* 0x0000002434247228 */ /* 0x000fc40000000000 */
[C---:B------:R-:W-:Y:S02]  /*0880*/  DMUL R34, R52.reuse, R34 ;  /* 0x0000002234227228 */ /* 0x040fe40000000000 */
[----:B------:R-:W-:Y:S02]  /*0890*/  DMUL R2, R52, R2 ;  /* 0x0000000234027228 */ /* 0x000fe40000000000 */
[----:B------:R-:W-:Y:S02]  /*08a0*/  DADD R46, R46, R54 ;  /* 0x000000002e2e7229 */ /* 0x000fe40000000036 */
[----:B------:R-:W-:Y:S02]  /*08b0*/  DADD R44, R38, R44 ;  /* 0x00000000262c7229 */ /* 0x000fe4000000002c */
[----:B------:R-:W-:Y:S02]  /*08c0*/  DFMA R22, R22, 0.5, -R36 ;  /* 0x3fe000001616782b */ /* 0x000fe40000000824 */
[----:B------:R-:W-:-:S02]  /*08d0*/  DFMA R16, R16, 0.5, -R34 ;  /* 0x3fe000001010782b */ /* 0x000fc40000000822 */
[----:B------:R-:W-:Y:S02]  /*08e0*/  DFMA R42, R32, 0.5, -R42 ;  /* 0x3fe00000202a782b */ /* 0x000fe4000000082a */
[----:B------:R-:W-:Y:S01]  /*08f0*/  DFMA R40, R40, 0.5, -R2 ;  /* 0x3fe000002828782b */ /* 0x000fe20000000802 */
[----:B------:R-:W-:Y:S10]  /*0900*/  @!P1 BRA `(.L_x_13) ;  /* 0x00000000002c9947 */ /* 0x000ff40003800000 */
[----:B------:R-:W-:Y:S02]  /*0910*/  R2UR UR4, R18 ;  /* 0x00000000120472ca */ /* 0x000fe400000e0000 */
[----:B------:R-:W-:Y:S02]  /*0920*/  R2UR UR5, R19 ;  /* 0x00000000130572ca */ /* 0x000fe400000e0000 */
[----:B------:R-:W-:-:S11]  /*0930*/  ISETP.NE.AND P0, PT, R4, RZ, PT ;  /* 0x000000ff0400720c */ /* 0x000fd60003f05270 */
[----:B------:R1:W5:Y:S02]  /*0940*/  LDG.E.64 R36, desc[UR4][R50.64+0x8] ;  /* 0x0000080432247981 */ /* 0x000364000c1e1b00 */
[----:B------:R-:W-:Y:S05]  /*0950*/  @!P0 BREAK.RELIABLE B2 ;  /* 0x0000000000028942 */ /* 0x000fea0003800100 */
[----:B------:R-:W-:Y:S05]  /*0960*/  @P0 BRA `(.L_x_14) ;  /* 0x0000000000200947 */ /* 0x000fea0003800000 */
[----:B------:R-:W-:Y:S02]  /*0970*/  R2UR UR4, R18 ;  /* 0x00000000120472ca */ /* 0x000fe400000e0000 */
[----:B------:R-:W-:-:S13]  /*0980*/  R2UR UR5, R19 ;  /* 0x00000000130572ca */ /* 0x000fda00000e0000 */
[----:B------:R3:W5:Y:S01]  /*0990*/  LDG.E.64 R54, desc[UR4][R10.64+0x8] ;  /* 0x000008040a367981 */ /* 0x000762000c1e1b00 */
[----:B------:R-:W-:Y:S01]  /*09a0*/  PLOP3.LUT P0, PT, PT, PT, PT, 0x80, 0x8 ;  /* 0x000000000008781c */ /* 0x000fe20003f0f070 */
[----:B------:R-:W-:-:S12]  /*09b0*/  BRA `(.L_x_15) ;  /* 0x0000000000207947 */ /* 0x000fd80003800000 */
.L_x_13:
[----:B------:R-:W-:Y:S02]  /*09c0*/  R2UR UR4, R18 ;  /* 0x00000000120472ca */ /* 0x000fe400000e0000 */
[----:B------:R-:W-:-:S13]  /*09d0*/  R2UR UR5, R19 ;  /* 0x00000000130572ca */ /* 0x000fda00000e0000 */
[----:B------:R0:W5:Y:S02]  /*09e0*/  LDG.E.64 R36, desc[UR4][R10.64+0x1688] ;  /* 0x001688040a247981 */ /* 0x000164000c1e1b00 */
.L_x_14:
[----:B------:R-:W-:Y:S05]  /*09f0*/  BSYNC.RELIABLE B2 ;  /* 0x0000000000027941 */ /* 0x000fea0003800100 */
.L_x_12:
[----:B------:R-:W-:Y:S02]  /*0a00*/  R2UR UR4, R18 ;  /* 0x00000000120472ca */ /* 0x000fe400000e0000 */
[----:B------:R-:W-:-:S13]  /*0a10*/  R2UR UR5, R19 ;  /* 0x00000000130572ca */ /* 0x000fda00000e0000 */
[----:B------:R2:W5:Y:S01]  /*0a20*/  LDG.E.64 R54, desc[UR4][R50.64+-0x2f8] ;  /* 0xfffd080432367981 */ /* 0x000562000c1e1b00 */
[----:B------:R-:W-:-:S13]  /*0a30*/  PLOP3.LUT P0, PT, PT, PT, PT, 0x8, 0x80 ;  /* 0x000000000080781c */ /* 0x000fda0003f0e170 */
.L_x_15:
[----:B------:R-:W-:Y:S05]  /*0a40*/  BSYNC.RECONVERGENT B1 ;  /* 0x0000000000017941 */ /* 0x000fea0003800200 */
.L_x_11:
[----:B------:R-:W-:Y:S04]  /*0a50*/  BSSY.RECONVERGENT B1, `(.L_x_16) ;  /* 0x0000016000017945 */ /* 0x000fe80003800200 */
[----:B------:R-:W-:Y:S04]  /*0a60*/  BSSY.RELIABLE B2, `(.L_x_17) ;  /* 0x0000010000027945 */ /* 0x000fe80003800100 */
[----:B------:R-:W-:Y:S05]  /*0a70*/  @!P2 BRA `(.L_x_18) ;  /* 0x00000000002ca947 */ /* 0x000fea0003800000 */
[----:B------:R-:W-:Y:S02]  /*0a80*/  R2UR UR4, R18 ;  /* 0x00000000120472ca */ /* 0x000fe400000e0000 */
[----:B------:R-:W-:Y:S02]  /*0a90*/  R2UR UR5, R19 ;  /* 0x00000000130572ca */ /* 0x000fe400000e0000 */
[----:B------:R-:W-:-:S11]  /*0aa0*/  ISETP.NE.AND P3, PT, R0, 0xf, PT ;  /* 0x0000000f0000780c */ /* 0x000fd60003f65270 */
[----:B------:R4:W5:Y:S02]  /*0ab0*/  LDG.E.64 R2, desc[UR4][R14.64+-0x10] ;  /* 0xfffff0040e027981 */ /* 0x000964000c1e1b00 */
[----:B------:R-:W-:Y:S05]  /*0ac0*/  @!P3 BREAK.RELIABLE B2 ;  /* 0x000000000002b942 */ /* 0x000fea0003800100 */
[----:B------:R-:W-:Y:S05]  /*0ad0*/  @P3 BRA `(.L_x_19) ;  /* 0x0000000000203947 */ /* 0x000fea0003800000 */
[----:B------:R-:W-:Y:S02]  /*0ae0*/  R2UR UR4, R18 ;  /* 0x00000000120472ca */ /* 0x000fe400000e0000 */
[----:B------:R-:W-:-:S13]  /*0af0*/  R2UR UR5, R19 ;  /* 0x00000000130572ca */ /* 0x000fda00000e0000 */
[----:B------:R0:W5:Y:S01]  /*0b00*/  LDG.E.64 R32, desc[UR4][R12.64+0x170] ;  /* 0x000170040c207981 */ /* 0x000162000c1e1b00 */
[----:B------:R-:W-:Y:S01]  /*0b10*/  IMAD.MOV.U32 R56, RZ, RZ, 0x2d ;  /* 0x0000002dff387424 */ /* 0x000fe200078e00ff */
[----:B------:R-:W-:Y:S06]  /*0b20*/  BRA `(.L_x_20) ;  /* 0x0000000000207947 */ /* 0x000fec0003800000 */
.L_x_18:
[----:B------:R-:W-:Y:S02]  /*0b30*/  R2UR UR4, R18 ;  /* 0x00000000120472ca */ /* 0x000fe400000e0000 */
[----:B------:R-:W-:-:S13]  /*0b40*/  R2UR UR5, R19 ;  /* 0x00000000130572ca */ /* 0x000fda00000e0000 */
[----:B------:R4:W5:Y:S02]  /*0b50*/  LDG.E.64 R2, desc[UR4][R12.64+0x8] ;  /* 0x000008040c027981 */ /* 0x000964000c1e1b00 */
.L_x_19:
[----:B------:R-:W-:Y:S05]  /*0b60*/  BSYNC.RELIABLE B2 ;  /* 0x0000000000027941 */ /* 0x000fea0003800100 */
.L_x_17:
[----:B------:R-:W-:Y:S02]  /*0b70*/  R2UR UR4, R18 ;  /* 0x00000000120472ca */ /* 0x000fe400000e0000 */
[----:B------:R-:W-:-:S13]  /*0b80*/  R2UR UR5, R19 ;  /* 0x00000000130572ca */ /* 0x000fda00000e0000 */
[----:B------:R0:W5:Y:S01]  /*0b90*/  LDG.E.64 R32, desc[UR4][R14.64+0x20] ;  /* 0x000020040e207981 */ /* 0x000162000c1e1b00 */
[----:B------:R-:W-:-:S07]  /*0ba0*/  IMAD.MOV.U32 R56, RZ, RZ, R58 ;  /* 0x000000ffff387224 */ /* 0x000fce00078e003a */
.L_x_20:
[----:B------:R-:W-:Y:S05]  /*0bb0*/  BSYNC.RECONVERGENT B1 ;  /* 0x0000000000017941 */ /* 0x000fea0003800200 */
.L_x_16:
[----:B------:R-:W0:Y:S01]  /*0bc0*/  LDC.64 R38, c[0x0][0x358] ;  /* 0x0000d600ff267b82 */ /* 0x000e220000000a00 */
[C---:B------:R-:W-:Y:S02]  /*0bd0*/  VIADD R9, R8.reuse, 0x1 ;  /* 0x0000000108097836 */ /* 0x040fe40000000000 */
[----:B------:R-:W-:-:S03]  /*0be0*/  VIADD R8, R8, 0xffffffa1 ;  /* 0xffffffa108087836 */ /* 0x000fc60000000000 */
[----:B------:R-:W-:Y:S01]  /*0bf0*/  SHF.R.S32.HI R18, RZ, 0x1f, R9 ;  /* 0x0000001fff127819 */ /* 0x000fe20000011409 */
[----:B------:R-:W-:-:S03]  /*0c00*/  @!P1 VIADD R9, R5, 0x2d1 ;  /* 0x000002d105099836 */ /* 0x000fc60000000000 */
[----:B------:R-:W-:Y:S02]  /*0c10*/  SEL R18, R18, RZ, P1 ;  /* 0x000000ff12127207 */ /* 0x000fe40000800000 */
[----:B------:R-:W-:-:S04]  /*0c20*/  LEA R64, P3, R9, R20, 0x3 ;  /* 0x0000001409407211 */ /* 0x000fc800078618ff */
[----:B------:R-:W-:Y:S02]  /*0c30*/  LEA.HI.X R65, R9, R21, R18, 0x3, P3 ;  /* 0x0000001509417211 */ /* 0x000fe400018f1c12 */
[----:B------:R-:W-:Y:S01]  /*0c40*/  SHF.R.S32.HI R9, RZ, 0x1f, R8 ;  /* 0x0000001fff097819 */ /* 0x000fe20000011408 */
[----:B------:R-:W-:-:S03]  /*0c50*/  @P0 VIADD R8, R5, 0x1 ;  /* 0x0000000105080836 */ /* 0x000fc60000000000 */
[----:B------:R-:W-:Y:S02]  /*0c60*/  SEL R9, R9, RZ, !P0 ;  /* 0x000000ff09097207 */ /* 0x000fe40004000000 */
[C---:B0-----:R-:W-:Y:S02]  /*0c70*/  R2UR UR4, R38.reuse ;  /* 0x00000000260472ca */ /* 0x041fe400000e0000 */
[C---:B------:R-:W-:Y:S02]  /*0c80*/  R2UR UR5, R39.reuse ;  /* 0x00000000270572ca */ /* 0x040fe400000e0000 */
[C---:B------:R-:W-:Y:S02]  /*0c90*/  R2UR UR10, R38.reuse ;  /* 0x00000000260a72ca */ /* 0x040fe400000e0000 */
[----:B------:R-:W-:Y:S02]  /*0ca0*/  R2UR UR11, R39 ;  /* 0x00000000270b72ca */ /* 0x000fe400000e0000 */
[----:B------:R-:W-:-:S02]  /*0cb0*/  R2UR UR6, R38 ;  /* 0x00000000260672ca */ /* 0x000fc400000e0000 */
[C---:B------:R-:W-:Y:S02]  /*0cc0*/  R2UR UR7, R39.reuse ;  /* 0x00000000270772ca */ /* 0x040fe400000e0000 */
[----:B------:R-:W-:Y:S02]  /*0cd0*/  LEA R62, P0, R8, R20, 0x3 ;  /* 0x00000014083e7211 */ /* 0x000fe400078018ff */
[----:B------:R-:W-:Y:S02]  /*0ce0*/  R2UR UR8, R38 ;  /* 0x00000000260872ca */ /* 0x000fe400000e0000 */
[----:B------:R-:W-:Y:S02]  /*0cf0*/  R2UR UR9, R39 ;  /* 0x00000000270972ca */ /* 0x000fe400000e0000 */
[----:B------:R-:W-:Y:S01]  /*0d00*/  LEA.HI.X R63, R8, R21, R9, 0x3, P0 ;  /* 0x00000015083f7211 */ /* 0x000fe200000f1c09 */
[----:B------:R-:W2:Y:S04]  /*0d10*/  LDG.E.64 R18, desc[UR10][R26.64+0x8] ;  /* 0x0000080a1a127981 */ /* 0x000ea8000c1e1b00 */
[----:B------:R-:W2:Y:S04]  /*0d20*/  LDG.E.64 R8, desc[UR4][R64.64] ;  /* 0x0000000440087981 */ /* 0x000ea8000c1e1b00 */
[----:B------:R-:W3:Y:S04]  /*0d30*/  LDG.E.64 R34, desc[UR6][R62.64] ;  /* 0x000000063e227981 */ /* 0x000ee8000c1e1b00 */
[----:B------:R-:W4:Y:S01]  /*0d40*/  LDG.E.64 R60, desc[UR8][R50.64+-0x178] ;  /* 0xfffe8808323c7981 */ /* 0x000f22000c1e1b00 */
[----:B------:R-:W-:-:S05]  /*0d50*/  IADD3 R57, PT, PT, R7, 0x1, R56 ;  /* 0x0000000107397810 */ /* 0x000fca0007ffe038 */
[----:B------:R-:W-:-:S06]  /*0d60*/  IMAD.WIDE R56, R57, 0x8, R24 ;  /* 0x0000000839387825 */ /* 0x000fcc00078e0218 */
[----:B------:R-:W4:Y:S01]  /*0d70*/  LDG.E.64 R56, desc[UR4][R56.64] ;  /* 0x0000000438387981 */ /* 0x000f22000c1e1b00 */
[--C-:B--2---:R-:W-:Y:S02]  /*0d80*/  DADD R8, R8, -R18.reuse ;  /* 0x0000000008087229 */ /* 0x104fe40000000812 */
[----:B---3--:R-:W-:-:S06]  /*0d90*/  DADD R18, R34, -R18 ;  /* 0x0000000022127229 */ /* 0x008fcc0000000812 */
[----:B------:R-:W-:Y:S02]  /*0da0*/  DMUL R8, R52, R8 ;  /* 0x0000000834087228 */ /* 0x000fe40000000000 */
[----:B----45:R-:W-:Y:S02]  /*0db0*/  DADD R34, R60, R36 ;  /* 0x000000003c227229 */ /* 0x030fe40000000024 */
[----:B------:R-:W-:-:S06]  /*0dc0*/  DMUL R18, R52, R18 ;  /* 0x0000001234127228 */ /* 0x000fcc0000000000 */
[----:B------:R-:W-:Y:S02]  /*0dd0*/  DFMA R8, R34, 0.5, -R8 ;  /* 0x3fe000002208782b */ /* 0x000fe40000000808 */
[----:B------:R-:W-:-:S08]  /*0de0*/  DADD R34, R60, R54 ;  /* 0x000000003c227229 */ /* 0x000fd00000000036 */
[----:B------:R-:W-:Y:S02]  /*0df0*/  DFMA R18, R34, 0.5, -R18 ;  /* 0x3fe000002212782b */ /* 0x000fe40000000812 */
[----:B------:R-:W-:-:S08]  /*0e00*/  DADD R34, R60, R60 ;  /* 0x000000003c227229 */ /* 0x000fd0000000003c */
[C---:B------:R-:W-:Y:S02]  /*0e10*/  DADD R36, -R34.reuse, R36 ;  /* 0x0000000022247229 */ /* 0x040fe40000000124 */
[--C-:B------:R-:W-:Y:S02]  /*0e20*/  DADD R34, -R34, R32.reuse ;  /* 0x0000000022227229 */ /* 0x100fe40000000120 */
[C---:B------:R-:W-:Y:S02]  /*0e30*/  DADD R32, R60.reuse, R32 ;  /* 0x000000003c207229 */ /* 0x040fe40000000020 */
[----:B------:R-:W-:Y:S02]  /*0e40*/  DADD R60, R60, R2 ;  /* 0x000000003c3c7229 */ /* 0x000fe40000000002 */
[----:B------:R-:W-:Y:S02]  /*0e50*/  DADD R36, R36, R54 ;  /* 0x0000000024247229 */ /* 0x000fe40000000036 */
[----:B------:R-:W-:Y:S01]  /*0e60*/  DADD R34, R34, R2 ;  /* 0x0000000022227229 */ /* 0x000fe20000000002 */
[----:B------:R-:W2:Y:S04]  /*0e70*/  LDG.E.64 R54, desc[UR6][R28.64+0x8] ;  /* 0x000008061c367981 */ /* 0x000ea8000c1e1b00 */
[----:B------:R-:W2:Y:S01]  /*0e80*/  LDG.E.64 R2, desc[UR4][R30.64+0x8] ;  /* 0x000008041e027981 */ /* 0x000ea2000c1e1b00 */
[----:B------:R-:W-:Y:S04]  /*0e90*/  BSSY.RECONVERGENT B1, `(.L_x_21) ;  /* 0x000001c000017945 */ /* 0x000fe80003800200 */
[----:B------:R-:W-:Y:S01]  /*0ea0*/  BSSY.RELIABLE B2, `(.L_x_22) ;  /* 0x0000016000027945 */ /* 0x000fe20003800100 */
[----:B--2---:R-:W-:-:S02]  /*0eb0*/  DADD R2, R2, -R54 ;  /* 0x0000000002027229 */ /* 0x004fc40000000836 */
[----:B------:R-:W-:-:S06]  /*0ec0*/  DADD R54, R56, -R54 ;  /* 0x0000000038367229 */ /* 0x000fcc0000000836 */
[C---:B------:R-:W-:Y:S02]  /*0ed0*/  DMUL R2, R52.reuse, R2 ;  /* 0x0000000234027228 */ /* 0x040fe40000000000 */
[----:B------:R-:W-:-:S06]  /*0ee0*/  DMUL R54, R52, R54 ;  /* 0x0000003634367228 */ /* 0x000fcc0000000000 */
        /* <DEDUP_REMOVED lines=14> */
.L_x_23:
[----:B------:R-:W-:Y:S02]  /*0fd0*/  R2UR UR4, R38 ;  /* 0x00000000260472ca */ /* 0x000fe400000e0000 */
[----:B------:R-:W-:-:S13]  /*0fe0*/  R2UR UR5, R39 ;  /* 0x00000000270572ca */ /* 0x000fda00000e0000 */
[----:B------:R2:W5:Y:S02]  /*0ff0*/  LDG.E.64 R54, desc[UR4][R10.64+0x1690] ;  /* 0x001690040a367981 */ /* 0x000564000c1e1b00 */
.L_x_24:
[----:B------:R-:W-:Y:S05]  /*1000*/  BSYNC.RELIABLE B2 ;  /* 0x0000000000027941 */ /* 0x000fea0003800100 */
.L_x_22:
[----:B------:R-:W-:Y:S02]  /*1010*/  R2UR UR4, R38 ;  /* 0x00000000260472ca */ /* 0x000fe400000e0000 */
[----:B------:R-:W-:-:S13]  /*1020*/  R2UR UR5, R39 ;  /* 0x00000000270572ca */ /* 0x000fda00000e0000 */
[----:B------:R3:W5:Y:S01]  /*1030*/  LDG.E.64 R56, desc[UR4][R50.64+-0x2f0] ;  /* 0xfffd100432387981 */ /* 0x000762000c1e1b00 */
[----:B------:R-:W-:-:S13]  /*1040*/  PLOP3.LUT P0, PT, PT, PT, PT, 0x8, 0x80 ;  /* 0x000000000080781c */ /* 0x000fda0003f0e170 */
.L_x_25:
[----:B------:R-:W-:Y:S05]  /*1050*/  BSYNC.RECONVERGENT B1 ;  /* 0x0000000000017941 */ /* 0x000fea0003800200 */
.L_x_21:
[----:B------:R-:W-:Y:S04]  /*1060*/  BSSY.RECONVERGENT B1, `(.L_x_26) ;  /* 0x0000015000017945 */ /* 0x000fe80003800200 */
[----:B------:R-:W-:Y:S04]  /*1070*/  BSSY.RELIABLE B2, `(.L_x_27) ;  /* 0x0000010000027945 */ /* 0x000fe80003800100 */
[----:B------:R-:W-:Y:S05]  /*1080*/  @!P2 BRA `(.L_x_28) ;  /* 0x00000000002ca947 */ /* 0x000fea0003800000 */
[----:B------:R-:W-:Y:S02]  /*1090*/  R2UR UR4, R38 ;  /* 0x00000000260472ca */ /* 0x000fe400000e0000 */
[----:B------:R-:W-:Y:S02]  /*10a0*/  R2UR UR5, R39 ;  /* 0x00000000270572ca */ /* 0x000fe400000e0000 */
[----:B------:R-:W-:-:S11]  /*10b0*/  ISETP.NE.AND P2, PT, R0, 0xf, PT ;  /* 0x0000000f0000780c */ /* 0x000fd60003f45270 */
[----:B--2---:R2:W5:Y:S02]  /*10c0*/  LDG.E.64 R10, desc[UR4][R14.64+-0x8] ;  /* 0xfffff8040e0a7981 */ /* 0x004564000c1e1b00 */
[----:B------:R-:W-:Y:S05]  /*10d0*/  @!P2 BREAK.RELIABLE B2 ;  /* 0x000000000002a942 */ /* 0x000fea0003800100 */
[----:B------:R-:W-:Y:S05]  /*10e0*/  @P2 BRA `(.L_x_29) ;  /* 0x0000000000202947 */ /* 0x000fea0003800000 */
[----:B------:R-:W-:Y:S02]  /*10f0*/  R2UR UR4, R38 ;  /* 0x00000000260472ca */ /* 0x000fe400000e0000 */
[----:B------:R-:W-:-:S13]  /*1100*/  R2UR UR5, R39 ;  /* 0x00000000270572ca */ /* 0x000fda00000e0000 */
[----:B--2---:R2:W5:Y:S01]  /*1110*/  LDG.E.64 R14, desc[UR4][R12.64+0x178] ;  /* 0x000178040c0e7981 */ /* 0x004562000c1e1b00 */
[----:B------:R-:W-:Y:S01]  /*1120*/  IMAD.MOV.U32 R58, RZ, RZ, 0x2d ;  /* 0x0000002dff3a7424 */ /* 0x000fe200078e00ff */
[----:B------:R-:W-:Y:S06]  /*1130*/  BRA `(.L_x_30) ;  /* 0x00000000001c7947 */ /* 0x000fec0003800000 */
.L_x_28:
[----:B------:R-:W-:Y:S02]  /*1140*/  R2UR UR4, R38 ;  /* 0x00000000260472ca */ /* 0x000fe400000e0000 */
[----:B------:R-:W-:-:S13]  /*1150*/  R2UR UR5, R39 ;  /* 0x00000000270572ca */ /* 0x000fda00000e0000 */
[----:B--2---:R4:W5:Y:S02]  /*1160*/  LDG.E.64 R10, desc[UR4][R12.64+0x10] ;  /* 0x000010040c0a7981 */ /* 0x004964000c1e1b00 */
.L_x_29:
[----:B------:R-:W-:Y:S05]  /*1170*/  BSYNC.RELIABLE B2 ;  /* 0x0000000000027941 */ /* 0x000fea0003800100 */
.L_x_27:
[----:B------:R-:W-:Y:S02]  /*1180*/  R2UR UR4, R38 ;  /* 0x00000000260472ca */ /* 0x000fe400000e0000 */
[----:B------:R-:W-:-:S13]  /*1190*/  R2UR UR5, R39 ;  /* 0x00000000270572ca */ /* 0x000fda00000e0000 */
[----:B--2---:R-:W5:Y:S02]  /*11a0*/  LDG.E.64 R14, desc[UR4][R14.64+0x28] ;  /* 0x000028040e0e7981 */ /* 0x004f64000c1e1b00 */
.L_x_30:
[----:B------:R-:W-:Y:S05]  /*11b0*/  BSYNC.RECONVERGENT B1 ;  /* 0x0000000000017941 */ /* 0x000fea0003800200 */
.L_x_26:
[----:B------:R-:W-:Y:S01]  /*11c0*/  VIADD R0, R6, 0x30 ;  /* 0x0000003006007836 */ /* 0x000fe20000000000 */
[----:B------:R-:W-:Y:S02]  /*11d0*/  R2UR UR8, R38 ;  /* 0x00000000260872ca */ /* 0x000fe400000e0000 */
[C---:B------:R-:W-:Y:S01]  /*11e0*/  R2UR UR9, R39.reuse ;  /* 0x00000000270972ca */ /* 0x040fe200000e0000 */
[----:B------:R-:W-:Y:S01]  /*11f0*/  VIADD R4, R0, 0x2 ;  /* 0x0000000200047836 */ /* 0x000fe20000000000 */
[----:B------:R-:W-:Y:S01]  /*1200*/  R2UR UR16, R38 ;  /* 0x00000000261072ca */ /* 0x000fe200000e0000 */
[----:B------:R-:W-:Y:S01]  /*1210*/  VIADD R0, R0, 0xffffffa2 ;  /* 0xffffffa200007836 */ /* 0x000fe20000000000 */
[----:B------:R-:W-:Y:S02]  /*1220*/  R2UR UR17, R39 ;  /* 0x00000000271172ca */ /* 0x000fe400000e0000 */
[----:B--2-4-:R-:W-:Y:S01]  /*1230*/  SHF.R.S32.HI R12, RZ, 0x1f, R4 ;  /* 0x0000001fff0c7819 */ /* 0x014fe20000011404 */
[----:B------:R-:W-:Y:S01]  /*1240*/  @!P1 VIADD R4, R5, 0x2d2 ;  /* 0x000002d205049836 */ /* 0x000fe20000000000 */
[----:B------:R-:W-:-:S02]  /*1250*/  R2UR UR12, R38 ;  /* 0x00000000260c72ca */ /* 0x000fc400000e0000 */
[----:B------:R-:W-:Y:S02]  /*1260*/  SEL R13, R12, RZ, P1 ;  /* 0x000000ff0c0d7207 */ /* 0x000fe40000800000 */
[C---:B------:R-:W-:Y:S01]  /*1270*/  LEA R12, P1, R4.reuse, R20, 0x3 ;  /* 0x00000014040c7211 */ /* 0x040fe200078218ff */
[----:B------:R-:W2:Y:S01]  /*1280*/  LDG.E.64 R30, desc[UR8][R30.64+0x10] ;  /* 0x000010081e1e7981 */ /* 0x000ea2000c1e1b00 */
[----:B------:R-:W-:Y:S02]  /*1290*/  R2UR UR13, R39 ;  /* 0x00000000270d72ca */ /* 0x000fe400000e0000 */
[----:B------:R-:W-:Y:S02]  /*12a0*/  LEA.HI.X R13, R4, R21, R13, 0x3, P1 ;  /* 0x00000015040d7211 */ /* 0x000fe400008f1c0d */
[----:B------:R-:W-:Y:S01]  /*12b0*/  SHF.R.S32.HI R4, RZ, 0x1f, R0 ;  /* 0x0000001fff047819 */ /* 0x000fe20000011400 */
[----:B------:R-:W-:Y:S01]  /*12c0*/  @P0 VIADD R0, R5, 0x2 ;  /* 0x0000000205000836 */ /* 0x000fe20000000000 */
[----:B------:R-:W-:-:S02]  /*12d0*/  R2UR UR14, R38 ;  /* 0x00000000260e72ca */ /* 0x000fc400000e0000 */
[----:B------:R-:W-:Y:S02]  /*12e0*/  SEL R4, R4, RZ, !P0 ;  /* 0x000000ff04047207 */ /* 0x000fe40004000000 */
[C---:B------:R-:W-:Y:S02]  /*12f0*/  LEA R62, P0, R0.reuse, R20, 0x3 ;  /* 0x00000014003e7211 */ /* 0x040fe400078018ff */
[C---:B------:R-:W-:Y:S01]  /*1300*/  R2UR UR15, R39.reuse ;  /* 0x00000000270f72ca */ /* 0x040fe200000e0000 */
[----:B------:R-:W4:Y:S01]  /*1310*/  LDG.E.64 R60, desc[UR12][R50.64+-0x170] ;  /* 0xfffe900c323c7981 */ /* 0x000f22000c1e1b00 */
[----:B------:R-:W-:Y:S02]  /*1320*/  LEA.HI.X R63, R0, R21, R4, 0x3, P0 ;  /* 0x00000015003f7211 */ /* 0x000fe400000f1c04 */
[----:B------:R-:W-:Y:S01]  /*1330*/  R2UR UR4, R38 ;  /* 0x00000000260472ca */ /* 0x000fe200000e0000 */
[----:B------:R-:W2:Y:S01]  /*1340*/  LDG.E.64 R4, desc[UR16][R28.64+0x10] ;  /* 0x000010101c047981 */ /* 0x000ea2000c1e1b00 */
[----:B------:R-:W-:-:S02]  /*1350*/  R2UR UR5, R39 ;  /* 0x00000000270572ca */ /* 0x000fc400000e0000 */
[----:B------:R-:W-:Y:S02]  /*1360*/  IADD3 R65, PT, PT, R7, 0x2, R58 ;  /* 0x0000000207417810 */ /* 0x000fe40007ffe03a */
[C---:B------:R-:W-:Y:S02]  /*1370*/  R2UR UR10, R38.reuse ;  /* 0x00000000260a72ca */ /* 0x040fe400000e0000 */
[----:B------:R-:W-:Y:S01]  /*1380*/  R2UR UR11, R39 ;  /* 0x00000000270b72ca */ /* 0x000fe200000e0000 */
[----:B------:R-:W-:Y:S01]  /*1390*/  IMAD.WIDE R64, R65, 0x8, R24 ;  /* 0x0000000841407825 */ /* 0x000fe200078e0218 */
[----:B------:R-:W-:Y:S01]  /*13a0*/  R2UR UR6, R38 ;  /* 0x00000000260672ca */ /* 0x000fe200000e0000 */
[----:B------:R-:W3:Y:S01]  /*13b0*/  LDG.E.64 R24, desc[UR14][R26.64+0x10] ;  /* 0x0000100e1a187981 */ /* 0x000ee2000c1e1b00 */
[----:B------:R-:W-:-:S03]  /*13c0*/  R2UR UR7, R39 ;  /* 0x00000000270772ca */ /* 0x000fc600000e0000 */
[----:B------:R-:W3:Y:S06]  /*13d0*/  LDG.E.64 R12, desc[UR4][R12.64] ;  /* 0x000000040c0c7981 */ /* 0x000eec000c1e1b00 */
[----:B------:R-:W3:Y:S04]  /*13e0*/  LDG.E.64 R64, desc[UR10][R64.64] ;  /* 0x0000000a40407981 */ /* 0x000ee8000c1e1b00 */
[----:B------:R-:W3:Y:S01]  /*13f0*/  LDG.E.64 R62, desc[UR6][R62.64] ;  /* 0x000000063e3e7981 */ /* 0x000ee2000c1e1b00 */
[----:B------:R-:W-:Y:S01]  /*1400*/  FSETP.GEU.AND P1, PT, |R9|, 6.5827683646048100446e-37, PT ;  /* 0x036000000900780b */ /* 0x000fe20003f2e200 */
[----:B------:R-:W-:Y:S01]  /*1410*/  BSSY.RECONVERGENT B1, `(.L_x_31) ;  /* 0x000002a000017945 */ /* 0x000fe20003800200 */
[----:B--2---:R-:W-:-:S08]  /*1420*/  DADD R20, R30, -R4 ;  /* 0x000000001e147229 */ /* 0x004fd00000000804 */
[----:B------:R-:W-:Y:S02]  /*1430*/  DMUL R66, R52, R20 ;  /* 0x0000001434427228 */ /* 0x000fe40000000000 */
[----:B------:R-:W2:Y:S01]  /*1440*/  MUFU.RCP64H R21, R23 ;  /* 0x0000001700157308 */ /* 0x000ea20000001800 */
[C---:B----45:R-:W-:Y:S02]  /*1450*/  DADD R30, R60.reuse, R10 ;  /* 0x000000003c1e7229 */ /* 0x070fe4000000000a */
[----:B------:R-:W-:Y:S01]  /*1460*/  DADD R28, R60, R60 ;  /* 0x000000003c1c7229 */ /* 0x000fe2000000003c */
[----:B------:R-:W-:Y:S01]  /*1470*/  IMAD.MOV.U32 R20, RZ, RZ, 0x1 ;  /* 0x00000001ff147424 */ /* 0x000fe200078e00ff */
[----:B---3--:R-:W-:Y:S02]  /*1480*/  DADD R58, R12, -R24 ;  /* 0x000000000c3a7229 */ /* 0x008fe40000000818 */
[----:B------:R-:W-:Y:S02]  /*1490*/  DADD R26, R60, R14 ;  /* 0x000000003c1a7229 */ /* 0x000fe4000000000e */
[----:B------:R-:W-:-:S02]  /*14a0*/  DFMA R12, R30, 0.5, -R66 ;  /* 0x3fe000001e0c782b */ /* 0x000fc40000000842 */
[C---:B------:R-:W-:Y:S02]  /*14b0*/  DADD R30, -R28.reuse, R54 ;  /* 0x000000001c1e7229 */ /* 0x040fe40000000136 */
[----:B------:R-:W-:Y:S02]  /*14c0*/  DADD R28, -R28, R14 ;  /* 0x000000001c1c7229 */ /* 0x000fe4000000010e */
[----:B--2---:R-:W-:-:S08]  /*14d0*/  DFMA R14, -R22, R20, 1 ;  /* 0x3ff00000160e742b */ /* 0x004fd00000000114 */
[----:B------:R-:W-:-:S08]  /*14e0*/  DFMA R14, R14, R14, R14 ;  /* 0x0000000e0e0e722b */ /* 0x000fd0000000000e */
[----:B------:R-:W-:-:S08]  /*14f0*/  DFMA R14, R20, R14, R20 ;  /* 0x0000000e140e722b */ /* 0x000fd00000000014 */
[----:B------:R-:W-:-:S08]  /*1500*/  DFMA R20, -R22, R14, 1 ;  /* 0x3ff000001614742b */ /* 0x000fd0000000010e */
[----:B------:R-:W-:-:S08]  /*1510*/  DFMA R20, R14, R20, R14 ;  /* 0x000000140e14722b */ /* 0x000fd0000000000e */
[----:B------:R-:W-:Y:S02]  /*1520*/  DMUL R14, R8, R20 ;  /* 0x00000014080e7228 */ /* 0x000fe40000000000 */
[----:B------:R-:W-:-:S06]  /*1530*/  DADD R28, R28, R10 ;  /* 0x000000001c1c7229 */ /* 0x000fcc000000000a */
[----:B------:R-:W-:-:S08]  /*1540*/  DFMA R10, -R22, R14, R8 ;  /* 0x0000000e160a722b */ /* 0x000fd00000000108 */
[----:B------:R-:W-:Y:S02]  /*1550*/  DFMA R20, R20, R10, R14 ;  /* 0x0000000a1414722b */ /* 0x000fe4000000000e */
[----:B------:R-:W-:Y:S02]  /*1560*/  DADD R4, R64, -R4 ;  /* 0x0000000040047229 */ /* 0x000fe40000000804 */
[----:B------:R-:W-:-:S06]  /*1570*/  DADD R24, R62, -R24 ;  /* 0x000000003e187229 */ /* 0x000fcc0000000818 */
[----:B------:R-:W-:Y:S01]  /*1580*/  FFMA R0, RZ, R23, R21 ;  /* 0x00000017ff007223 */ /* 0x000fe20000000015 */
[----:B------:R-:W-:-:S04]  /*1590*/  DADD R54, R60, R54 ;  /* 0x000000003c367229 */ /* 0x000fc80000000036 */
[----:B------:R-:W-:Y:S01]  /*15a0*/  FSETP.GT.AND P0, PT, |R0|, 1.469367938527859385e-39, PT ;  /* 0x001000000000780b */ /* 0x000fe20003f04200 */
[----:B------:R-:W-:Y:S02]  /*15b0*/  DMUL R10, R52, R4 ;  /* 0x00000004340a7228 */ /* 0x000fe40000000000 */
[--C-:B------:R-:W-:Y:S02]  /*15c0*/  DADD R60, R60, R56.reuse ;  /* 0x000000003c3c7229 */ /* 0x100fe40000000038 */
[C---:B------:R-:W-:Y:S02]  /*15d0*/  DMUL R14, R52.reuse, R58 ;  /* 0x0000003a340e7228 */ /* 0x040fe40000000000 */
[----:B------:R-:W-:Y:S02]  /*15e0*/  DMUL R4, R52, R24 ;  /* 0x0000001834047228 */ /* 0x000fe40000000000 */
[----:B------:R-:W-:Y:S02]  /*15f0*/  DADD R30, R30, R56 ;  /* 0x000000001e1e7229 */ /* 0x000fe40000000038 */
[----:B------:R-:W-:-:S02]  /*1600*/  DFMA R26, R26, 0.5, -R10 ;  /* 0x3fe000001a1a782b */ /* 0x000fc4000000080a */
[----:B------:R-:W-:Y:S02]  /*1610*/  DFMA R14, R54, 0.5, -R14 ;  /* 0x3fe00000360e782b */ /* 0x000fe4000000080e */
[----:B------:R-:W-:Y:S01]  /*1620*/  DFMA R4, R60, 0.5, -R4 ;  /* 0x3fe000003c04782b */ /* 0x000fe20000000804 */
[----:B------:R-:W-:Y:S10]  /*1630*/  @P0 BRA P1, `(.L_x_32) ;  /* 0x00000000001c0947 */ /* 0x000ff40000800000 */
[----:B------:R-:W-:Y:S01]  /*1640*/  IMAD.MOV.U32 R7, RZ, RZ, R9 ;  /* 0x000000ffff077224 */ /* 0x000fe200078e0009 */
[----:B------:R-:W-:Y:S01]  /*1650*/  MOV R0, 0x1690 ;  /* 0x0000169000007802 */ /* 0x000fe20000000f00 */
[----:B------:R-:W-:Y:S02]  /*1660*/  IMAD.MOV.U32 R10, RZ, RZ, R22 ;  /* 0x000000ffff0a7224 */ /* 0x000fe400078e0016 */
[----:B------:R-:W-:-:S07]  /*1670*/  IMAD.MOV.U32 R11, RZ, RZ, R23 ;  /* 0x000000ffff0b7224 */ /* 0x000fce00078e0017 */
[----:B01----:R-:W-:Y:S05]  /*1680*/  CALL.REL.NOINC `($__internal_0_$__cuda_sm20_div_rn_f64_full) ;  /* 0x0000000c00f47944 */ /* 0x003fea0003c00000 */
[----:B------:R-:W-:Y:S02]  /*1690*/  IMAD.MOV.U32 R20, RZ, RZ, R8 ;  /* 0x000000ffff147224 */ /* 0x000fe400078e0008 */
[----:B------:R-:W-:-:S07]  /*16a0*/  IMAD.MOV.U32 R21, RZ, RZ, R9 ;  /* 0x000000ffff157224 */ /* 0x000fce00078e0009 */
.L_x_32:
[----:B------:R-:W-:Y:S05]  /*16b0*/  BSYNC.RECONVERGENT B1 ;  /* 0x0000000000017941 */ /* 0x000fea0003800200 */
.L_x_31:
[----:B------:R-:W2:Y:S01]  /*16c0*/  MUFU.RCP64H R9, R23 ;  /* 0x0000001700097308 */ /* 0x000ea20000001800 */
[----:B------:R-:W-:Y:S01]  /*16d0*/  IMAD.MOV.U32 R8, RZ, RZ, 0x1 ;  /* 0x00000001ff087424 */ /* 0x000fe200078e00ff */
[----:B------:R-:W-:Y:S01]  /*16e0*/  FSETP.GEU.AND P1, PT, |R15|, 6.5827683646048100446e-37, PT ;  /* 0x036000000f00780b */ /* 0x000fe20003f2e200 */
[----:B------:R-:W-:Y:S04]  /*16f0*/  BSSY.RECONVERGENT B1, `(.L_x_33) ;  /* 0x0000012000017945 */ /* 0x000fe80003800200 */
[----:B--2---:R-:W-:-:S08]  /*1700*/  DFMA R10, -R22, R8, 1 ;  /* 0x3ff00000160a742b */ /* 0x004fd00000000108 */
[----:B------:R-:W-:-:S08]  /*1710*/  DFMA R10, R10, R10, R10 ;  /* 0x0000000a0a0a722b */ /* 0x000fd0000000000a */
[----:B------:R-:W-:-:S08]  /*1720*/  DFMA R10, R8, R10, R8 ;  /* 0x0000000a080a722b */ /* 0x000fd00000000008 */
[----:B------:R-:W-:-:S08]  /*1730*/  DFMA R8, -R22, R10, 1 ;  /* 0x3ff000001608742b */ /* 0x000fd0000000010a */
[----:B------:R-:W-:-:S08]  /*1740*/  DFMA R24, R10, R8, R10 ;  /* 0x000000080a18722b */ /* 0x000fd0000000000a */
[----:B------:R-:W-:-:S08]  /*1750*/  DMUL R8, R14, R24 ;  /* 0x000000180e087228 */ /* 0x000fd00000000000 */
[----:B------:R-:W-:-:S08]  /*1760*/  DFMA R10, -R22, R8, R14 ;  /* 0x00000008160a722b */ /* 0x000fd0000000010e */
[----:B------:R-:W-:-:S10]  /*1770*/  DFMA R8, R24, R10, R8 ;  /* 0x0000000a1808722b */ /* 0x000fd40000000008 */
[----:B------:R-:W-:-:S05]  /*1780*/  FFMA R0, RZ, R23, R9 ;  /* 0x00000017ff007223 */ /* 0x000fca0000000009 */
[----:B------:R-:W-:-:S13]  /*1790*/  FSETP.GT.AND P0, PT, |R0|, 1.469367938527859385e-39, PT ;  /* 0x001000000000780b */ /* 0x000fda0003f04200 */
[----:B------:R-:W-:Y:S05]  /*17a0*/  @P0 BRA P1, `(.L_x_34) ;  /* 0x0000000000180947 */ /* 0x000fea0000800000 */
[----:B------:R-:W-:Y:S01]  /*17b0*/  IMAD.MOV.U32 R8, RZ, RZ, R14 ;  /* 0x000000ffff087224 */ /* 0x000fe200078e000e */
[----:B------:R-:W-:Y:S01]  /*17c0*/  MOV R0, 0x1810 ;  /* 0x0000181000007802 */ /* 0x000fe20000000f00 */
[----:B------:R-:W-:Y:S02]  /*17d0*/  IMAD.MOV.U32 R7, RZ, RZ, R15 ;  /* 0x000000ffff077224 */ /* 0x000fe400078e000f */
[----:B------:R-:W-:Y:S02]  /*17e0*/  IMAD.MOV.U32 R10, RZ, RZ, R22 ;  /* 0x000000ffff0a7224 */ /* 0x000fe400078e0016 */
[----:B------:R-:W-:-:S07]  /*17f0*/  IMAD.MOV.U32 R11, RZ, RZ, R23 ;  /* 0x000000ffff0b7224 */ /* 0x000fce00078e0017 */
[----:B01----:R-:W-:Y:S05]  /*1800*/  CALL.REL.NOINC `($__internal_0_$__cuda_sm20_div_rn_f64_full) ;  /* 0x0000000c00947944 */ /* 0x003fea0003c00000 */
.L_x_34:
[----:B------:R-:W-:Y:S05]  /*1810*/  BSYNC.RECONVERGENT B1 ;  /* 0x0000000000017941 */ /* 0x000fea0003800200 */
.L_x_33:
[----:B------:R-:W2:Y:S01]  /*1820*/  MUFU.RCP64H R11, R17 ;  /* 0x00000011000b7308 */ /* 0x000ea20000001800 */
[----:B------:R-:W-:Y:S01]  /*1830*/  IMAD.MOV.U32 R10, RZ, RZ, 0x1 ;  /* 0x00000001ff0a7424 */ /* 0x000fe200078e00ff */
[-C--:B------:R-:W-:Y:S01]  /*1840*/  DMUL R24, R22, R8.reuse ;  /* 0x0000000816187228 */ /* 0x080fe20000000000 */
[----:B------:R-:W-:Y:S01]  /*1850*/  FSETP.GEU.AND P1, PT, |R19|, 6.5827683646048100446e-37, PT ;  /* 0x036000001300780b */ /* 0x000fe20003f2e200 */
[----:B------:R-:W-:Y:S01]  /*1860*/  UMOV UR4, 0x51eb851f ;  /* 0x51eb851f00047882 */ /* 0x000fe20000000000 */
[----:B------:R-:W-:Y:S01]  /*1870*/  UMOV UR5, 0x40139eb8 ;  /* 0x40139eb800057882 */ /* 0x000fe20000000000 */
[----:B------:R-:W-:Y:S04]  /*1880*/  BSSY.RECONVERGENT B1, `(.L_x_35) ;  /* 0x0000018000017945 */ /* 0x000fe80003800200 */
[----:B------:R-:W-:-:S02]  /*1890*/  DMUL R8, R24, R8 ;  /* 0x0000000818087228 */ /* 0x000fc40000000000 */
[----:B------:R-:W-:Y:S02]  /*18a0*/  DMUL R20, R24, R20 ;  /* 0x0000001418147228 */ /* 0x000fe40000000000 */
[----:B--2---:R-:W-:-:S08]  /*18b0*/  DFMA R14, -R16, R10, 1 ;  /* 0x3ff00000100e742b */ /* 0x004fd0000000010a */
[----:B------:R-:W-:-:S08]  /*18c0*/  DFMA R14, R14, R14, R14 ;  /* 0x0000000e0e0e722b */ /* 0x000fd0000000000e */
[----:B------:R-:W-:-:S08]  /*18d0*/  DFMA R14, R10, R14, R10 ;  /* 0x0000000e0a0e722b */ /* 0x000fd0000000000a */
[----:B------:R-:W-:-:S08]  /*18e0*/  DFMA R10, -R16, R14, 1 ;  /* 0x3ff00000100a742b */ /* 0x000fd0000000010e */
[----:B------:R-:W-:-:S08]  /*18f0*/  DFMA R10, R14, R10, R14 ;  /* 0x0000000a0e0a722b */ /* 0x000fd0000000000e */
[----:B------:R-:W-:-:S08]  /*1900*/  DMUL R14, R18, R10 ;  /* 0x0000000a120e7228 */ /* 0x000fd00000000000 */
[----:B------:R-:W-:-:S08]  /*1910*/  DFMA R54, -R16, R14, R18 ;  /* 0x0000000e1036722b */ /* 0x000fd00000000112 */
[----:B------:R-:W-:Y:S02]  /*1920*/  DFMA R14, R10, R54, R14 ;  /* 0x000000360a0e722b */ /* 0x000fe4000000000e */
[----:B------:R-:W-:-:S08]  /*1930*/  DMUL R10, R22, UR4 ;  /* 0x00000004160a7c28 */ /* 0x000fd00008000000 */
[----:B------:R-:W-:Y:S01]  /*1940*/  FFMA R0, RZ, R17, R15 ;  /* 0x00000011ff007223 */ /* 0x000fe2000000000f */
[----:B------:R-:W-:-:S04]  /*1950*/  DFMA R22, R22, R10, R8 ;  /* 0x0000000a1616722b */ /* 0x000fc80000000008 */
        /* <DEDUP_REMOVED lines=8> */
[----:B------:R-:W-:Y:S02]  /*19e0*/  IMAD.MOV.U32 R14, RZ, RZ, R8 ;  /* 0x000000ffff0e7224 */ /* 0x000fe400078e0008 */
[----:B------:R-:W-:-:S07]  /*19f0*/  IMAD.MOV.U32 R15, RZ, RZ, R9 ;  /* 0x000000ffff0f7224 */ /* 0x000fce00078e0009 */
.L_x_36:
[----:B------:R-:W-:Y:S05]  /*1a00*/  BSYNC.RECONVERGENT B1 ;  /* 0x0000000000017941 */ /* 0x000fea0003800200 */
.L_x_35:
        /* <DEDUP_REMOVED lines=21> */
.L_x_38:
[----:B------:R-:W-:Y:S05]  /*1b60*/  BSYNC.RECONVERGENT B1 ;  /* 0x0000000000017941 */ /* 0x000fea0003800200 */
.L_x_37:
        /* <DEDUP_REMOVED lines=30> */
.L_x_40:
[----:B------:R-:W-:Y:S05]  /*1d50*/  BSYNC.RECONVERGENT B1 ;  /* 0x0000000000017941 */ /* 0x000fea0003800200 */
.L_x_39:
        /* <DEDUP_REMOVED lines=21> */
.L_x_42:
[----:B------:R-:W-:Y:S05]  /*1eb0*/  BSYNC.RECONVERGENT B1 ;  /* 0x0000000000017941 */ /* 0x000fea0003800200 */
.L_x_41:
[----:B------:R-:W2:Y:S01]  /*1ec0*/  MUFU.RCP64H R3, R41 ;  /* 0x0000002900037308 */ /* 0x000ea20000001800 */
[----:B------:R-:W-:Y:S01]  /*1ed0*/  IMAD.MOV.U32 R2, RZ, RZ, 0x1 ;  /* 0x00000001ff027424 */ /* 0x000fe200078e00ff */
[C---:B------:R-:W-:Y:S01]  /*1ee0*/  DMUL R12, R42.reuse, R4 ;  /* 0x000000042a0c7228 */ /* 0x040fe20000000000 */
[----:B------:R-:W-:Y:S01]  /*1ef0*/  FSETP.GEU.AND P1, PT, |R33|, 6.5827683646048100446e-37, PT ;  /* 0x036000002100780b */ /* 0x000fe20003f2e200 */
[----:B------:R-:W-:Y:S01]  /*1f00*/  UMOV UR4, 0x51eb851f ;  /* 0x51eb851f00047882 */ /* 0x000fe20000000000 */
[----:B------:R-:W-:Y:S01]  /*1f10*/  UMOV UR5, 0x40139eb8 ;  /* 0x40139eb800057882 */ /* 0x000fe20000000000 */
[----:B------:R-:W-:Y:S01]  /*1f20*/  DMUL R8, R42, R8 ;  /* 0x000000082a087228 */ /* 0x000fe20000000000 */
[----:B------:R-:W-:Y:S01]  /*1f30*/  BSSY.RECONVERGENT B1, `(.L_x_43) ;  /* 0x0000018000017945 */ /* 0x000fe20003800200 */
        /* <DEDUP_REMOVED lines=8> */
[-C--:B------:R-:W-:Y:S02]  /*1fc0*/  DMUL R10, R12, R4.reuse ;  /* 0x000000040c0a7228 */ /* 0x080fe40000000000 */
[----:B------:R-:W-:Y:S02]  /*1fd0*/  DMUL R54, R42, UR4 ;  /* 0x000000042a367c28 */ /* 0x000fe40008000000 */
[----:B------:R-:W-:-:S04]  /*1fe0*/  DMUL R4, R8, R4 ;  /* 0x0000000408047228 */ /* 0x000fc80000000000 */
[----:B------:R-:W-:Y:S02]  /*1ff0*/  FFMA R0, RZ, R41, R3 ;  /* 0x00000029ff007223 */ /* 0x000fe40000000003 */
[----:B------:R-:W-:-:S03]  /*2000*/  DFMA R42, R42, R54, R10 ;  /* 0x000000362a2a722b */ /* 0x000fc6000000000a */
        /* <DEDUP_REMOVED lines=10> */
.L_x_44:
[----:B------:R-:W-:Y:S05]  /*20b0*/  BSYNC.RECONVERGENT B1 ;  /* 0x0000000000017941 */ /* 0x000fea0003800200 */
.L_x_43:
        /* <DEDUP_REMOVED lines=21> */
.L_x_46:
[----:B------:R-:W-:Y:S05]  /*2210*/  BSYNC.RECONVERGENT B1 ;  /* 0x0000000000017941 */ /* 0x000fea0003800200 */
.L_x_45:
[----:B------:R-:W2:Y:S01]  /*2220*/  LDC.64 R26, c[0x0][0x3a8] ;  /* 0x0000ea00ff1a7b82 */ /* 0x000ea20000000a00 */
[C---:B------:R-:W-:Y:S02]  /*2230*/  R2UR UR4, R38.reuse ;  /* 0x00000000260472ca */ /* 0x040fe400000e0000 */
[C---:B------:R-:W-:Y:S02]  /*2240*/  R2UR UR5, R39.reuse ;  /* 0x00000000270572ca */ /* 0x040fe400000e0000 */
[C---:B------:R-:W-:Y:S02]  /*2250*/  R2UR UR6, R38.reuse ;  /* 0x00000000260672ca */ /* 0x040fe400000e0000 */
[----:B------:R-:W-:Y:S01]  /*2260*/  R2UR UR7, R39 ;  /* 0x00000000270772ca */ /* 0x000fe200000e0000 */
[----:B------:R-:W3:Y:S08]  /*2270*/  LDC.64 R10, c[0x0][0x3b0] ;  /* 0x0000ec00ff0a7b82 */ /* 0x000ef00000000a00 */
[----:B--2---:R-:W2:Y:S04]  /*2280*/  LDG.E.64 R54, desc[UR4][R26.64] ;  /* 0x000000041a367981 */ /* 0x004ea8000c1e1b00 */
[----:B---3--:R-:W3:Y:S01]  /*2290*/  LDG.E.64 R32, desc[UR6][R10.64] ;  /* 0x000000060a207981 */ /* 0x008ee2000c1e1b00 */
[----:B------:R-:W-:Y:S01]  /*22a0*/  DADD R24, R24, -R18 ;  /* 0x0000000018187229 */ /* 0x000fe20000000812 */
[----:B------:R-:W-:Y:S01]  /*22b0*/  UMOV UR4, 0xd2f1a9fc ;  /* 0xd2f1a9fc00047882 */ /* 0x000fe20000000000 */
[----:B------:R-:W-:Y:S01]  /*22c0*/  DADD R52, R52, R52 ;  /* 0x0000000034347229 */ /* 0x000fe20000000034 */
[----:B------:R-:W-:Y:S01]  /*22d0*/  UMOV UR5, 0x3f60624d ;  /* 0x3f60624d00057882 */ /* 0x000fe20000000000 */
[----:B------:R-:W-:Y:S01]  /*22e0*/  DMUL R18, R40, R2 ;  /* 0x0000000228127228 */ /* 0x000fe20000000000 */
[----:B------:R-:W-:-:S02]  /*22f0*/  R2UR UR10, R38 ;  /* 0x00000000260a72ca */ /* 0x000fc400000e0000 */
[C---:B------:R-:W-:Y:S02]  /*2300*/  R2UR UR11, R39.reuse ;  /* 0x00000000270b72ca */ /* 0x040fe400000e0000 */
[----:B------:R-:W-:Y:S01]  /*2310*/  R2UR UR8, R38 ;  /* 0x00000000260872ca */ /* 0x000fe200000e0000 */
[----:B------:R-:W-:Y:S01]  /*2320*/  DFMA R24, -R52, R24, R48 ;  /* 0x000000183418722b */ /* 0x000fe20000000130 */
[----:B------:R-:W-:Y:S01]  /*2330*/  R2UR UR9, R39 ;  /* 0x00000000270972ca */ /* 0x000fe200000e0000 */
[----:B------:R-:W-:Y:S01]  /*2340*/  DADD R48, -R12, R18 ;  /* 0x000000000c307229 */ /* 0x000fe20000000112 */
[----:B------:R-:W4:Y:S07]  /*2350*/  LDC.64 R12, c[0x0][0x380] ;  /* 0x0000e000ff0c7b82 */ /* 0x000f2e0000000a00 */
[----:B------:R-:W-:Y:S01]  /*2360*/  DFMA R48, -R52, R48, R24 ;  /* 0x000000303430722b */ /* 0x000fe20000000118 */
[----:B------:R-:W5:Y:S01]  /*2370*/  LDC.64 R24, c[0x0][0x3a0] ;  /* 0x0000e800ff187b82 */ /* 0x000f620000000a00 */
[----:B----4-:R-:W-:Y:S01]  /*2380*/  IMAD.WIDE R12, R6, 0x8, R12 ;  /* 0x00000008060c7825 */ /* 0x010fe200078e020c */
[----:B--2---:R-:W-:-:S08]  /*2390*/  DMUL R54, R54, UR4 ;  /* 0x0000000436367c28 */ /* 0x004fd00008000000 */
[----:B------:R-:W-:Y:S02]  /*23a0*/  DFMA R46, R46, R54, R48 ;  /* 0x000000362e2e722b */ /* 0x000fe40000000030 */
[----:B---3--:R-:W-:-:S08]  /*23b0*/  DMUL R32, R32, UR4 ;  /* 0x0000000420207c28 */ /* 0x008fd00008000000 */
[----:B------:R-:W-:-:S07]  /*23c0*/  DFMA R32, R44, R32, R46 ;  /* 0x000000202c20722b */ /* 0x000fce000000002e */
[----:B------:R2:W-:Y:S04]  /*23d0*/  STG.E.64 desc[UR6][R12.64], R32 ;  /* 0x000000200c007986 */ /* 0x0005e8000c101b06 */
[----:B-----5:R-:W3:Y:S04]  /*23e0*/  LDG.E.64 R46, desc[UR10][R24.64] ;  /* 0x0000000a182e7981 */ /* 0x020ee8000c1e1b00 */
[----:B------:R-:W4:Y:S04]  /*23f0*/  LDG.E.64 R44, desc[UR8][R50.64+-0x178] ;  /* 0xfffe8808322c7981 */ /* 0x000f28000c1e1b00 */
[----:B------:R-:W5:Y:S04]  /*2400*/  LDG.E.64 R48, desc[UR6][R26.64] ;  /* 0x000000061a307981 */ /* 0x000f68000c1e1b00 */
[----:B------:R-:W2:Y:S01]  /*2410*/  LDG.E.64 R6, desc[UR8][R10.64] ;  /* 0x000000080a067981 */ /* 0x000ea2000c1e1b00 */
[----:B------:R-:W-:-:S02]  /*2420*/  DADD R16, R22, -R16 ;  /* 0x0000000016107229 */ /* 0x000fc40000000810 */
[----:B------:R-:W-:-:S08]  /*2430*/  DMUL R8, R40, R8 ;  /* 0x0000000828087228 */ /* 0x000fd00000000000 */
[----:B------:R-:W-:Y:S02]  /*2440*/  DFMA R4, R8, R2, -R4 ;  /* 0x000000020804722b */ /* 0x000fe40000000804 */
[----:B---3--:R-:W-:-:S08]  /*2450*/  DADD R46, R46, R46 ;  /* 0x000000002e2e7229 */ /* 0x008fd0000000002e */
[----:B----4-:R-:W-:Y:S02]  /*2460*/  DFMA R16, -R46, R16, R44 ;  /* 0x000000102e10722b */ /* 0x010fe4000000012c */
[----:B-----5:R-:W-:Y:S02]  /*2470*/  DMUL R48, R48, UR4 ;  /* 0x0000000430307c28 */ /* 0x020fe40008000000 */
[----:B--2---:R-:W-:-:S04]  /*2480*/  DMUL R6, R6, UR4 ;  /* 0x0000000406067c28 */ /* 0x004fc80008000000 */
[----:B------:R-:W-:-:S08]  /*2490*/  DFMA R4, -R46, R4, R16 ;  /* 0x000000042e04722b */ /* 0x000fd00000000110 */
[----:B------:R-:W-:-:S08]  /*24a0*/  DFMA R4, R36, R48, R4 ;  /* 0x000000302404722b */ /* 0x000fd00000000004 */
[----:B------:R-:W-:-:S07]  /*24b0*/  DFMA R6, R34, R6, R4 ;  /* 0x000000062206722b */ /* 0x000fce0000000004 */
[----:B------:R2:W-:Y:S04]  /*24c0*/  STG.E.64 desc[UR6][R12.64+0x8], R6 ;  /* 0x000008060c007986 */ /* 0x0005e8000c101b06 */
[----:B------:R-:W3:Y:S04]  /*24d0*/  LDG.E.64 R24, desc[UR10][R24.64] ;  /* 0x0000000a18187981 */ /* 0x000ee8000c1e1b00 */
[----:B01----:R-:W4:Y:S04]  /*24e0*/  LDG.E.64 R50, desc[UR8][R50.64+-0x170] ;  /* 0xfffe900832327981 */ /* 0x003f28000c1e1b00 */
[----:B------:R-:W5:Y:S04]  /*24f0*/  LDG.E.64 R26, desc[UR6][R26.64] ;  /* 0x000000061a1a7981 */ /* 0x000f68000c1e1b00 */
[----:B------:R-:W2:Y:S01]  /*2500*/  LDG.E.64 R10, desc[UR8][R10.64] ;  /* 0x000000080a0a7981 */ /* 0x000ea2000c1e1b00 */
[----:B------:R-:W-:Y:S01]  /*2510*/  UMOV UR6, 0x51eb851f ;  /* 0x51eb851f00067882 */ /* 0x000fe20000000000 */
[----:B------:R-:W-:Y:S01]  /*2520*/  UMOV UR7, 0x40139eb8 ;  /* 0x40139eb800077882 */ /* 0x000fe20000000000 */
[----:B------:R-:W-:-:S02]  /*2530*/  DMUL R2, R18, R2 ;  /* 0x0000000212027228 */ /* 0x000fc40000000000 */
[----:B------:R-:W-:Y:S02]  /*2540*/  DMUL R4, R40, UR6 ;  /* 0x0000000628047c28 */ /* 0x000fe40008000000 */
[----:B------:R-:W-:-:S06]  /*2550*/  DADD R14, R20, -R14 ;  /* 0x00000000140e7229 */ /* 0x000fcc000000080e */
[----:B------:R-:W-:-:S08]  /*2560*/  DFMA R2, R40, R4, R2 ;  /* 0x000000042802722b */ /* 0x000fd00000000002 */
[----:B------:R-:W-:Y:S02]  /*2570*/  DADD R2, -R42, R2 ;  /* 0x000000002a027229 */ /* 0x000fe40000000102 */
[----:B---3--:R-:W-:-:S08]  /*2580*/  DADD R24, R24, R24 ;  /* 0x0000000018187229 */ /* 0x008fd00000000018 */
[----:B----4-:R-:W-:Y:S02]  /*2590*/  DFMA R14, -R24, R14, R50 ;  /* 0x0000000e180e722b */ /* 0x010fe40000000132 */
[----:B-----5:R-:W-:Y:S02]  /*25a0*/  DMUL R4, R26, UR4 ;  /* 0x000000041a047c28 */ /* 0x020fe40008000000 */
[----:B--2---:R-:W-:Y:S01]  /*25b0*/  DMUL R10, R10, UR4 ;  /* 0x000000040a0a7c28 */ /* 0x004fe20008000000 */
[----:B------:R-:W-:Y:S02]  /*25c0*/  R2UR UR4, R38 ;  /* 0x00000000260472ca */ /* 0x000fe400000e0000 */
[----:B------:R-:W-:Y:S01]  /*25d0*/  R2UR UR5, R39 ;  /* 0x00000000270572ca */ /* 0x000fe200000e0000 */
[----:B------:R-:W-:-:S08]  /*25e0*/  DFMA R2, -R24, R2, R14 ;  /* 0x000000021802722b */ /* 0x000fd0000000010e */
[----:B------:R-:W-:-:S08]  /*25f0*/  DFMA R2, R30, R4, R2 ;  /* 0x000000041e02722b */ /* 0x000fd00000000002 */
[----:B------:R-:W-:-:S07]  /*2600*/  DFMA R2, R28, R10, R2 ;  /* 0x0000000a1c02722b */ /* 0x000fce0000000002 */
[----:B------:R0:W-:Y:S04]  /*2610*/  STG.E.64 desc[UR4][R12.64+0x10], R2 ;  /* 0x000010020c007986 */ /* 0x0001e8000c101b04 */
.L_x_1:
[----:B------:R-:W-:Y:S05]  /*2620*/  BSYNC.RECONVERGENT B0 ;  /* 0x0000000000007941 */ /* 0x000fea0003800200 */
.L_x_0:
[----:B------:R-:W-:Y:S05]  /*2630*/  WARPSYNC.ALL ;  /* 0x0000000000007948 */ /* 0x000fea0003800000 */
[----:B------:R-:W-:Y:S06]  /*2640*/  BAR.SYNC.DEFER_BLOCKING 0x0 ;  /* 0x0000000000007b1d */ /* 0x000fec0000010000 */
[----:B------:R-:W-:Y:S05]  /*2650*/  EXIT ;  /* 0x000000000000794d */ /* 0x000fea0003800000 */
        .weak           $__internal_0_$__cuda_sm20_div_rn_f64_full
        .type           $__internal_0_$__cuda_sm20_div_rn_f64_full,@function
        .size           $__internal_0_$__cuda_sm20_div_rn_f64_full,(.L_x_106 - $__internal_0_$__cuda_sm20_div_rn_f64_full)
$__internal_0_$__cuda_sm20_div_rn_f64_full:
[----:B------:R-:W-:Y:S01]  /*2660*/  IMAD.MOV.U32 R59, RZ, RZ, R7 ;  /* 0x000000ffff3b7224 */ /* 0x000fe200078e0007 */
[C---:B------:R-:W-:Y:S01]  /*2670*/  FSETP.GEU.AND P0, PT, |R11|.reuse, 1.469367938527859385e-39, PT ;  /* 0x001000000b00780b */ /* 0x040fe20003f0e200 */
[----:B------:R-:W-:Y:S01]  /*2680*/  IMAD.MOV.U32 R55, RZ, RZ, R11 ;  /* 0x000000ffff377224 */ /* 0x000fe200078e000b */
[----:B------:R-:W-:Y:S01]  /*2690*/  LOP3.LUT R7, R11, 0x800fffff, RZ, 0xc0, !PT ;  /* 0x800fffff0b077812 */ /* 0x000fe200078ec0ff */
[----:B------:R-:W-:Y:S01]  /*26a0*/  IMAD.MOV.U32 R54, RZ, RZ, R10 ;  /* 0x000000ffff367224 */ /* 0x000fe200078e000a */
[----:B------:R-:W-:Y:S01]  /*26b0*/  FSETP.GEU.AND P2, PT, |R59|, 1.469367938527859385e-39, PT ;  /* 0x001000003b00780b */ /* 0x000fe20003f4e200 */
[----:B------:R-:W-:Y:S01]  /*26c0*/  IMAD.MOV.U32 R58, RZ, RZ, R8 ;  /* 0x000000ffff3a7224 */ /* 0x000fe200078e0008 */
[----:B------:R-:W-:Y:S01]  /*26d0*/  LOP3.LUT R57, R7, 0x3ff00000, RZ, 0xfc, !PT ;  /* 0x3ff0000007397812 */ /* 0x000fe200078efcff */
[----:B------:R-:W-:Y:S01]  /*26e0*/  IMAD.MOV.U32 R56, RZ, RZ, R10 ;  /* 0x000000ffff387224 */ /* 0x000fe200078e000a */
[----:B------:R-:W-:Y:S01]  /*26f0*/  LOP3.LUT R7, R59, 0x7ff00000, RZ, 0xc0, !PT ;  /* 0x7ff000003b077812 */ /* 0x000fe200078ec0ff */
[----:B------:R-:W-:Y:S01]  /*2700*/  IMAD.MOV.U32 R62, RZ, RZ, R58 ;  /* 0x000000ffff3e7224 */ /* 0x000fe200078e003a */
[----:B------:R-:W-:Y:S01]  /*2710*/  LOP3.LUT R10, R11, 0x7ff00000, RZ, 0xc0, !PT ;  /* 0x7ff000000b0a7812 */ /* 0x000fe200078ec0ff */
[----:B------:R-:W-:Y:S01]  /*2720*/  IMAD.MOV.U32 R60, RZ, RZ, 0x1 ;  /* 0x00000001ff3c7424 */ /* 0x000fe200078e00ff */
[----:B------:R-:W-:Y:S01]  /*2730*/  BSSY.RECONVERGENT B2, `(.L_x_47) ;  /* 0x0000053000027945 */ /* 0x000fe20003800200 */
[----:B------:R-:W-:Y:S01]  /*2740*/  @!P0 DMUL R56, R54, 8.98846567431157953865e+307 ;  /* 0x7fe0000036388828 */ /* 0x000fe20000000000 */
[----:B------:R-:W-:-:S03]  /*2750*/  ISETP.GE.U32.AND P1, PT, R7, R10, PT ;  /* 0x0000000a0700720c */ /* 0x000fc60003f26070 */
[----:B------:R-:W-:Y:S01]  /*2760*/  @!P2 LOP3.LUT R8, R55, 0x7ff00000, RZ, 0xc0, !PT ;  /* 0x7ff000003708a812 */ /* 0x000fe200078ec0ff */
[----:B------:R-:W-:Y:S01]  /*2770*/  @!P2 IMAD.MOV.U32 R64, RZ, RZ, RZ ;  /* 0x000000ffff40a224 */ /* 0x000fe200078e00ff */
[----:B------:R-:W0:Y:S02]  /*2780*/  MUFU.RCP64H R61, R57 ;  /* 0x00000039003d7308 */ /* 0x000e240000001800 */
[----:B------:R-:W-:Y:S01]  /*2790*/  @!P2 ISETP.GE.U32.AND P3, PT, R7, R8, PT ;  /* 0x000000080700a20c */ /* 0x000fe20003f66070 */
[----:B------:R-:W-:Y:S01]  /*27a0*/  IMAD.MOV.U32 R8, RZ, RZ, 0x1ca00000 ;  /* 0x1ca00000ff087424 */ /* 0x000fe200078e00ff */
[----:B------:R-:W-:-:S04]  /*27b0*/  @!P0 LOP3.LUT R10, R57, 0x7ff00000, RZ, 0xc0, !PT ;  /* 0x7ff00000390a8812 */ /* 0x000fc800078ec0ff */
[C---:B------:R-:W-:Y:S02]  /*27c0*/  @!P2 SEL R11, R8.reuse, 0x63400000, !P3 ;  /* 0x63400000080ba807 */ /* 0x040fe40005800000 */
[----:B------:R-:W-:Y:S02]  /*27d0*/  SEL R9, R8, 0x63400000, !P1 ;  /* 0x6340000008097807 */ /* 0x000fe40004800000 */
[--C-:B------:R-:W-:Y:S02]  /*27e0*/  @!P2 LOP3.LUT R11, R11, 0x80000000, R59.reuse, 0xf8, !PT ;  /* 0x800000000b0ba812 */ /* 0x100fe400078ef83b */
[----:B------:R-:W-:Y:S01]  /*27f0*/  LOP3.LUT R63, R9, 0x800fffff, R59, 0xf8, !PT ;  /* 0x800fffff093f7812 */ /* 0x000fe200078ef83b */
[----:B------:R-:W-:Y:S01]  /*2800*/  IMAD.MOV.U32 R9, RZ, RZ, R7 ;  /* 0x000000ffff097224 */ /* 0x000fe200078e0007 */
[----:B------:R-:W-:-:S06]  /*2810*/  @!P2 LOP3.LUT R65, R11, 0x100000, RZ, 0xfc, !PT ;  /* 0x001000000b41a812 */ /* 0x000fcc00078efcff */
[----:B------:R-:W-:Y:S02]  /*2820*/  @!P2 DFMA R62, R62, 2, -R64 ;  /* 0x400000003e3ea82b */ /* 0x000fe40000000840 */
[----:B0-----:R-:W-:-:S08]  /*2830*/  DFMA R64, R60, -R56, 1 ;  /* 0x3ff000003c40742b */ /* 0x001fd00000000838 */
[----:B------:R-:W-:Y:S01]  /*2840*/  DFMA R64, R64, R64, R64 ;  /* 0x000000404040722b */ /* 0x000fe20000000040 */
[----:B------:R-:W-:-:S05]  /*2850*/  @!P2 LOP3.LUT R9, R63, 0x7ff00000, RZ, 0xc0, !PT ;  /* 0x7ff000003f09a812 */ /* 0x000fca00078ec0ff */
[----:B------:R-:W-:Y:S02]  /*2860*/  VIADD R11, R9, 0xffffffff ;  /* 0xffffffff090b7836 */ /* 0x000fe40000000000 */
[----:B------:R-:W-:-:S03]  /*2870*/  DFMA R60, R60, R64, R60 ;  /* 0x000000403c3c722b */ /* 0x000fc6000000003c */
[----:B------:R-:W-:Y:S01]  /*2880*/  ISETP.GT.U32.AND P0, PT, R11, 0x7feffffe, PT ;  /* 0x7feffffe0b00780c */ /* 0x000fe20003f04070 */
[----:B------:R-:W-:-:S04]  /*2890*/  VIADD R11, R10, 0xffffffff ;  /* 0xffffffff0a0b7836 */ /* 0x000fc80000000000 */
[----:B------:R-:W-:Y:S01]  /*28a0*/  DFMA R66, R60, -R56, 1 ;  /* 0x3ff000003c42742b */ /* 0x000fe20000000838 */
[----:B------:R-:W-:-:S07]  /*28b0*/  ISETP.GT.U32.OR P0, PT, R11, 0x7feffffe, P0 ;  /* 0x7feffffe0b00780c */ /* 0x000fce0000704470 */
[----:B------:R-:W-:-:S08]  /*28c0*/  DFMA R66, R60, R66, R60 ;  /* 0x000000423c42722b */ /* 0x000fd0000000003c */
[----:B------:R-:W-:-:S08]  /*28d0*/  DMUL R64, R66, R62 ;  /* 0x0000003e42407228 */ /* 0x000fd00000000000 */
[----:B------:R-:W-:-:S08]  /*28e0*/  DFMA R60, R64, -R56, R62 ;  /* 0x80000038403c722b */ /* 0x000fd0000000003e */
[----:B------:R-:W-:Y:S01]  /*28f0*/  DFMA R60, R66, R60, R64 ;  /* 0x0000003c423c722b */ /* 0x000fe20000000040 */
[----:B------:R-:W-:Y:S10]  /*2900*/  @P0 BRA `(.L_x_48) ;  /* 0x0000000000740947 */ /* 0x000ff40003800000 */
[----:B------:R-:W-:-:S04]  /*2910*/  LOP3.LUT R10, R55, 0x7ff00000, RZ, 0xc0, !PT ;  /* 0x7ff00000370a7812 */ /* 0x000fc800078ec0ff */
[CC--:B------:R-:W-:Y:S02]  /*2920*/  ISETP.GE.U32.AND P0, PT, R7.reuse, R10.reuse, PT ;  /* 0x0000000a0700720c */ /* 0x0c0fe40003f06070 */
[----:B------:R-:W-:Y:S02]  /*2930*/  VIADDMNMX R7, R7, -R10, 0xb9600000, !PT ;  /* 0xb960000007077446 */ /* 0x000fe4000780090a */
[----:B------:R-:W-:Y:S02]  /*2940*/  SEL R8, R8, 0x63400000, !P0 ;  /* 0x6340000008087807 */ /* 0x000fe40004000000 */
[----:B------:R-:W-:-:S05]  /*2950*/  VIMNMX R7, PT, PT, R7, 0x46a00000, PT ;  /* 0x46a0000007077848 */ /* 0x000fca0003fe0100 */
[----:B------:R-:W-:Y:S02]  /*2960*/  IMAD.IADD R7, R7, 0x1, -R8 ;  /* 0x0000000107077824 */ /* 0x000fe400078e0a08 */
[----:B------:R-:W-:Y:S02]  /*2970*/  IMAD.MOV.U32 R8, RZ, RZ, RZ ;  /* 0x000000ffff087224 */ /* 0x000fe400078e00ff */
[----:B------:R-:W-:-:S06]  /*2980*/  VIADD R9, R7, 0x7fe00000 ;  /* 0x7fe0000007097836 */ /* 0x000fcc0000000000 */
[----:B------:R-:W-:-:S10]  /*2990*/  DMUL R64, R60, R8 ;  /* 0x000000083c407228 */ /* 0x000fd40000000000 */
[----:B------:R-:W-:-:S13]  /*29a0*/  FSETP.GTU.AND P0, PT, |R65|, 1.469367938527859385e-39, PT ;  /* 0x001000004100780b */ /* 0x000fda0003f0c200 */
[----:B------:R-:W-:Y:S05]  /*29b0*/  @P0 BRA `(.L_x_49) ;  /* 0x0000000000a80947 */ /* 0x000fea0003800000 */
[----:B------:R-:W-:Y:S01]  /*29c0*/  DFMA R56, R60, -R56, R62 ;  /* 0x800000383c38722b */ /* 0x000fe2000000003e */
[----:B------:R-:W-:-:S09]  /*29d0*/  IMAD.MOV.U32 R10, RZ, RZ, RZ ;  /* 0x000000ffff0a7224 */ /* 0x000fd200078e00ff */
[C---:B------:R-:W-:Y:S02]  /*29e0*/  FSETP.NEU.AND P0, PT, R57.reuse, RZ, PT ;  /* 0x000000ff3900720b */ /* 0x040fe40003f0d000 */
[----:B------:R-:W-:-:S04]  /*29f0*/  LOP3.LUT R8, R57, 0x80000000, R55, 0x48, !PT ;  /* 0x8000000039087812 */ /* 0x000fc800078e4837 */
[----:B------:R-:W-:-:S07]  /*2a00*/  LOP3.LUT R11, R8, R9, RZ, 0xfc, !PT ;  /* 0x00000009080b7212 */ /* 0x000fce00078efcff */
[----:B------:R-:W-:Y:S05]  /*2a10*/  @!P0 BRA `(.L_x_49) ;  /* 0x0000000000908947 */ /* 0x000fea0003800000 */
[----:B------:R-:W-:Y:S01]  /*2a20*/  IMAD.MOV R55, RZ, RZ, -R7 ;  /* 0x000000ffff377224 */ /* 0x000fe200078e0a07 */
[----:B------:R-:W-:Y:S01]  /*2a30*/  DMUL.RP R10, R60, R10 ;  /* 0x0000000a3c0a7228 */ /* 0x000fe20000008000 */
[----:B------:R-:W-:Y:S01]  /*2a40*/  IMAD.MOV.U32 R54, RZ, RZ, RZ ;  /* 0x000000ffff367224 */ /* 0x000fe200078e00ff */
[----:B------:R-:W-:-:S05]  /*2a50*/  IADD3 R7, PT, PT, -R7, -0x43300000, RZ ;  /* 0xbcd0000007077810 */ /* 0x000fca0007ffe1ff */
[----:B------:R-:W-:-:S03]  /*2a60*/  DFMA R54, R64, -R54, R60 ;  /* 0x800000364036722b */ /* 0x000fc6000000003c */
[----:B------:R-:W-:-:S07]  /*2a70*/  LOP3.LUT R8, R11, R8, RZ, 0x3c, !PT ;  /* 0x000000080b087212 */ /* 0x000fce00078e3cff */
[----:B------:R-:W-:-:S04]  /*2a80*/  FSETP.NEU.AND P0, PT, |R55|, R7, PT ;  /* 0x000000073700720b */ /* 0x000fc80003f0d200 */
[----:B------:R-:W-:Y:S02]  /*2a90*/  FSEL R10, R10, R64, !P0 ;  /* 0x000000400a0a7208 */ /* 0x000fe40004000000 */
[----:B------:R-:W-:-:S03]  /*2aa0*/  FSEL R11, R8, R65, !P0 ;  /* 0x00000041080b7208 */ /* 0x000fc60004000000 */
[----:B------:R-:W-:Y:S02]  /*2ab0*/  IMAD.MOV.U32 R64, RZ, RZ, R10 ;  /* 0x000000ffff407224 */ /* 0x000fe400078e000a */
[----:B------:R-:W-:Y:S01]  /*2ac0*/  IMAD.MOV.U32 R65, RZ, RZ, R11 ;  /* 0x000000ffff417224 */ /* 0x000fe200078e000b */
[----:B------:R-:W-:Y:S06]  /*2ad0*/  BRA `(.L_x_49) ;  /* 0x0000000000607947 */ /* 0x000fec0003800000 */
.L_x_48:
[----:B------:R-:W-:-:S14]  /*2ae0*/  DSETP.NAN.AND P0, PT, R58, R58, PT ;  /* 0x0000003a3a00722a */ /* 0x000fdc0003f08000 */
[----:B------:R-:W-:Y:S05]  /*2af0*/  @P0 BRA `(.L_x_50) ;  /* 0x00000000004c0947 */ /* 0x000fea0003800000 */
[----:B------:R-:W-:-:S14]  /*2b00*/  DSETP.NAN.AND P0, PT, R54, R54, PT ;  /* 0x000000363600722a */ /* 0x000fdc0003f08000 */
[----:B------:R-:W-:Y:S05]  /*2b10*/  @P0 BRA `(.L_x_51) ;  /* 0x0000000000340947 */ /* 0x000fea0003800000 */
[----:B------:R-:W-:Y:S01]  /*2b20*/  ISETP.NE.AND P0, PT, R9, R10, PT ;  /* 0x0000000a0900720c */ /* 0x000fe20003f05270 */
[----:B------:R-:W-:Y:S02]  /*2b30*/  IMAD.MOV.U32 R64, RZ, RZ, 0x0 ;  /* 0x00000000ff407424 */ /* 0x000fe400078e00ff */
[----:B------:R-:W-:-:S10]  /*2b40*/  IMAD.MOV.U32 R65, RZ, RZ, -0x80000 ;  /* 0xfff80000ff417424 */ /* 0x000fd400078e00ff */
[----:B------:R-:W-:Y:S05]  /*2b50*/  @!P0 BRA `(.L_x_49) ;  /* 0x0000000000408947 */ /* 0x000fea0003800000 */
[----:B------:R-:W-:Y:S02]  /*2b60*/  ISETP.NE.AND P0, PT, R9, 0x7ff00000, PT ;  /* 0x7ff000000900780c */ /* 0x000fe40003f05270 */
[----:B------:R-:W-:Y:S02]  /*2b70*/  LOP3.LUT R7, R59, 0x80000000, R55, 0x48, !PT ;  /* 0x800000003b077812 */ /* 0x000fe400078e4837 */
[----:B------:R-:W-:-:S13]  /*2b80*/  ISETP.EQ.OR P0, PT, R10, RZ, !P0 ;  /* 0x000000ff0a00720c */ /* 0x000fda0004702670 */
[----:B------:R-:W-:Y:S01]  /*2b90*/  @P0 LOP3.LUT R8, R7, 0x7ff00000, RZ, 0xfc, !PT ;  /* 0x7ff0000007080812 */ /* 0x000fe200078efcff */
[----:B------:R-:W-:Y:S02]  /*2ba0*/  @!P0 IMAD.MOV.U32 R64, RZ, RZ, RZ ;  /* 0x000000ffff408224 */ /* 0x000fe400078e00ff */
[----:B------:R-:W-:Y:S02]  /*2bb0*/  @!P0 IMAD.MOV.U32 R65, RZ, RZ, R7 ;  /* 0x000000ffff418224 */ /* 0x000fe400078e0007 */
[----:B------:R-:W-:Y:S02]  /*2bc0*/  @P0 IMAD.MOV.U32 R64, RZ, RZ, RZ ;  /* 0x000000ffff400224 */ /* 0x000fe400078e00ff */
[----:B------:R-:W-:Y:S01]  /*2bd0*/  @P0 IMAD.MOV.U32 R65, RZ, RZ, R8 ;  /* 0x000000ffff410224 */ /* 0x000fe200078e0008 */
[----:B------:R-:W-:Y:S06]  /*2be0*/  BRA `(.L_x_49) ;  /* 0x00000000001c7947 */ /* 0x000fec0003800000 */
.L_x_51:
[----:B------:R-:W-:Y:S01]  /*2bf0*/  LOP3.LUT R7, R55, 0x80000, RZ, 0xfc, !PT ;  /* 0x0008000037077812 */ /* 0x000fe200078efcff */
[----:B------:R-:W-:-:S04]  /*2c00*/  IMAD.MOV.U32 R64, RZ, RZ, R54 ;  /* 0x000000ffff407224 */ /* 0x000fc800078e0036 */
[----:B------:R-:W-:Y:S01]  /*2c10*/  IMAD.MOV.U32 R65, RZ, RZ, R7 ;  /* 0x000000ffff417224 */ /* 0x000fe200078e0007 */
[----:B------:R-:W-:Y:S06]  /*2c20*/  BRA `(.L_x_49) ;  /* 0x00000000000c7947 */ /* 0x000fec0003800000 */
.L_x_50:
[----:B------:R-:W-:Y:S01]  /*2c30*/  LOP3.LUT R7, R59, 0x80000, RZ, 0xfc, !PT ;  /* 0x000800003b077812 */ /* 0x000fe200078efcff */
[----:B------:R-:W-:-:S04]  /*2c40*/  IMAD.MOV.U32 R64, RZ, RZ, R58 ;  /* 0x000000ffff407224 */ /* 0x000fc800078e003a */
[----:B------:R-:W-:-:S07]  /*2c50*/  IMAD.MOV.U32 R65, RZ, RZ, R7 ;  /* 0x000000ffff417224 */ /* 0x000fce00078e0007 */
.L_x_49:
[----:B------:R-:W-:Y:S05]  /*2c60*/  BSYNC.RECONVERGENT B2 ;  /* 0x0000000000027941 */ /* 0x000fea0003800200 */
.L_x_47:
[----:B------:R-:W-:Y:S02]  /*2c70*/  IMAD.MOV.U32 R10, RZ, RZ, R0 ;  /* 0x000000ffff0a7224 */ /* 0x000fe400078e0000 */
[----:B------:R-:W-:Y:S02]  /*2c80*/  IMAD.MOV.U32 R11, RZ, RZ, 0x0 ;  /* 0x00000000ff0b7424 */ /* 0x000fe400078e00ff */
[----:B------:R-:W-:Y:S02]  /*2c90*/  IMAD.MOV.U32 R8, RZ, RZ, R64 ;  /* 0x000000ffff087224 */ /* 0x000fe400078e0040 */
[----:B------:R-:W-:Y:S01]  /*2ca0*/  IMAD.MOV.U32 R9, RZ, RZ, R65 ;  /* 0x000000ffff097224 */ /* 0x000fe200078e0041 */
[----:B------:R-:W-:Y:S06]  /*2cb0*/  RET.REL.NODEC R10 `(_Z8Update_UPdS_S_S_S_S_S_) ;  /* 0xffffffd00ad07950 */ /* 0x000fec0003c3ffff */
.L_x_52:
[----:B------:R-:W-:-:S00]  /*2cc0*/  BRA `(.L_x_52) ;  /* 0xfffffffc00fc7947 */ /* 0x000fc0000383ffff */
[----:B------:R-:W-:-:S00]  /*2cd0*/  NOP ;  /* 0x0000000000007918 */ /* 0x000fc00000000000 */
        /* <DEDUP_REMOVED lines=10> */
.L_x_106:


//--------------------- .text._Z12ReductionMaxPdS_ --------------------------
	.section	.text._Z12ReductionMaxPdS_,"ax",@progbits
	.align	128
        .global         _Z12ReductionMaxPdS_
        .type           _Z12ReductionMaxPdS_,@function
        .size           _Z12ReductionMaxPdS_,(.L_x_113 - _Z12ReductionMaxPdS_)
        .other          _Z12ReductionMaxPdS_,@"STO_CUDA_ENTRY STV_DEFAULT"
_Z12ReductionMaxPdS_:
.text._Z12ReductionMaxPdS_:
[----:B------:R-:W-:Y:S01]  /*0000*/  LDC R1, c[0x0][0x37c] ;  /* 0x0000df00ff017b82 */ /* 0x000fe20000000800 */
[----:B------:R-:W0:Y:S07]  /*0010*/  S2R R0, SR_TID.X ;  /* 0x0000000000007919 */ /* 0x000e2e0000002100 */
[----:B------:R-:W1:Y:S01]  /*0020*/  LDC.64 R2, c[0x0][0x380] ;  /* 0x0000e000ff027b82 */ /* 0x000e620000000a00 */
[----:B------:R-:W0:Y:S01]  /*0030*/  LDCU UR8, c[0x0][0x360] ;  /* 0x00006c00ff0877ac */ /* 0x000e220008000800 */
[----:B------:R-:W0:Y:S01]  /*0040*/  S2R R9, SR_CTAID.X ;  /* 0x0000000000097919 */ /* 0x000e220000002500 */
[----:B------:R-:W2:Y:S01]  /*0050*/  LDCU.64 UR6, c[0x0][0x358] ;  /* 0x00006b00ff0677ac */ /* 0x000ea20008000a00 */
[----:B0-----:R-:W-:-:S04]  /*0060*/  IMAD R5, R9, UR8, R0 ;  /* 0x0000000809057c24 */ /* 0x001fc8000f8e0200 */
[----:B-1----:R-:W-:-:S06]  /*0070*/  IMAD.WIDE R2, R5, 0x8, R2 ;  /* 0x0000000805027825 */ /* 0x002fcc00078e0202 */
[----:B--2---:R-:W2:Y:S01]  /*0080*/  LDG.E.64 R2, desc[UR6][R2.64] ;  /* 0x0000000602027981 */ /* 0x004ea2000c1e1b00 */
[----:B------:R-:W0:Y:S01]  /*0090*/  S2UR UR5, SR_CgaCtaId ;  /* 0x00000000000579c3 */ /* 0x000e220000008800 */
[----:B------:R-:W-:Y:S01]  /*00a0*/  UMOV UR4, 0x400 ;  /* 0x0000040000047882 */ /* 0x000fe20000000000 */
[----:B------:R-:W-:Y:S01]  /*00b0*/  UISETP.GE.U32.AND UP0, UPT, UR8, 0x2, UPT ;  /* 0x000000020800788c */ /* 0x000fe2000bf06070 */
[----:B------:R-:W-:Y:S01]  /*00c0*/  ISETP.NE.AND P1, PT, R0, RZ, PT ;  /* 0x000000ff0000720c */ /* 0x000fe20003f25270 */
[----:B0-----:R-:W-:-:S06]  /*00d0*/  ULEA UR4, UR5, UR4, 0x18 ;  /* 0x0000000405047291 */ /* 0x001fcc000f8ec0ff */
[----:B------:R-:W-:-:S05]  /*00e0*/  LEA R7, R0, UR4, 0x3 ;  /* 0x0000000400077c11 */ /* 0x000fca000f8e18ff */
[----:B--2---:R0:W-:Y:S01]  /*00f0*/  STS.64 [R7], R2 ;  /* 0x0000000207007388 */ /* 0x0041e20000000a00 */
[----:B------:R-:W-:Y:S06]  /*0100*/  BAR.SYNC.DEFER_BLOCKING 0x0 ;  /* 0x0000000000007b1d */ /* 0x000fec0000010000 */
[----:B------:R-:W-:Y:S05]  /*0110*/  BRA.U !UP0, `(.L_x_53) ;  /* 0x00000001084c7547 */ /* 0x000fea000b800000 */
[----:B------:R-:W-:Y:S01]  /*0120*/  LOP3.LUT R8, R0, 0x1, RZ, 0xc0, !PT ;  /* 0x0000000100087812 */ /* 0x000fe200078ec0ff */
[----:B------:R-:W-:-:S06]  /*0130*/  UMOV UR4, 0x1 ;  /* 0x0000000100047882 */ /* 0x000fcc0000000000 */
.L_x_54:
[----:B01----:R-:W-:Y:S01]  /*0140*/  VIADD R2, R0, UR4 ;  /* 0x0000000400027c36 */ /* 0x003fe20008000000 */
[----:B------:R-:W-:-:S04]  /*0150*/  USHF.L.U32 UR4, UR4, 0x1, URZ ;  /* 0x0000000104047899 */ /* 0x000fc800080006ff */
[----:B------:R-:W-:Y:S01]  /*0160*/  ISETP.GE.U32.AND P0, PT, R2, UR8, PT ;  /* 0x0000000802007c0c */ /* 0x000fe2000bf06070 */
[----:B------:R-:W-:-:S03]  /*0170*/  UISETP.GE.U32.AND UP0, UPT, UR4, UR8, UPT ;  /* 0x000000080400728c */ /* 0x000fc6000bf06070 */
[----:B------:R-:W-:-:S13]  /*0180*/  ISETP.EQ.U32.OR P0, PT, R8, 0x1, P0 ;  /* 0x000000010800780c */ /* 0x000fda0000702470 */
[----:B------:R-:W0:Y:S04]  /*0190*/  @!P0 LDS.64 R2, [R7] ;  /* 0x0000000007028984 */ /* 0x000e280000000a00 */
[----:B------:R-:W1:Y:S01]  /*01a0*/  @!P0 LDS.64 R4, [R7+0x8] ;  /* 0x0000080007048984 */ /* 0x000e620000000a00 */
[----:B0-----:R-:W-:Y:S01]  /*01b0*/  @!P0 IMAD.MOV.U32 R6, RZ, RZ, R3 ;  /* 0x000000ffff068224 */ /* 0x001fe200078e0003 */
[----:B-1----:R-:W-:Y:S01]  /*01c0*/  @!P0 DSETP.MAX.AND P2, P3, R2, R4, PT ;  /* 0x000000040200822a */ /* 0x002fe20003b4f000 */
[----:B------:R-:W-:-:S05]  /*01d0*/  @!P0 IMAD.MOV.U32 R11, RZ, RZ, R5 ;  /* 0x000000ffff0b8224 */ /* 0x000fca00078e0005 */
[----:B------:R-:W-:Y:S02]  /*01e0*/  @!P0 FSEL R6, R6, R11, P2 ;  /* 0x0000000b06068208 */ /* 0x000fe40001000000 */
[----:B------:R-:W-:Y:S02]  /*01f0*/  @!P0 LOP3.LUT R11, R11, 0x80000, RZ, 0xfc, !PT ;  /* 0x000800000b0b8812 */ /* 0x000fe400078efcff */
[----:B------:R-:W-:Y:S02]  /*0200*/  @!P0 SEL R2, R2, R4, P2 ;  /* 0x0000000402028207 */ /* 0x000fe40001000000 */
[----:B------:R-:W-:-:S05]  /*0210*/  @!P0 SEL R3, R11, R6, P3 ;  /* 0x000000060b038207 */ /* 0x000fca0001800000 */
[----:B------:R1:W-:Y:S01]  /*0220*/  @!P0 STS.64 [R7], R2 ;  /* 0x0000000207008388 */ /* 0x0003e20000000a00 */
[----:B------:R-:W-:Y:S06]  /*0230*/  BAR.SYNC.DEFER_BLOCKING 0x0 ;  /* 0x0000000000007b1d */ /* 0x000fec0000010000 */
[----:B------:R-:W-:Y:S05]  /*0240*/  BRA.U !UP0, `(.L_x_54) ;  /* 0xfffffffd08bc7547 */ /* 0x000fea000b83ffff */
.L_x_53:
[----:B------:R-:W-:Y:S05]  /*0250*/  @P1 EXIT ;  /* 0x000000000000194d */ /* 0x000fea0003800000 */
[----:B------:R-:W2:Y:S01]  /*0260*/  S2UR UR5, SR_CgaCtaId ;  /* 0x00000000000579c3 */ /* 0x000ea20000008800 */
[----:B------:R-:W-:-:S07]  /*0270*/  UMOV UR4, 0x400 ;  /* 0x0000040000047882 */ /* 0x000fce0000000000 */
[----:B------:R-:W3:Y:S01]  /*0280*/  LDC.64 R4, c[0x0][0x388] ;  /* 0x0000e200ff047b82 */ /* 0x000ee20000000a00 */
[----:B--2---:R-:W-:Y:S01]  /*0290*/  ULEA UR4, UR5, UR4, 0x18 ;  /* 0x0000000405047291 */ /* 0x004fe2000f8ec0ff */
[----:B---3--:R-:W-:-:S08]  /*02a0*/  IMAD.WIDE.U32 R4, R9, 0x8, R4 ;  /* 0x0000000809047825 */ /* 0x008fd000078e0004 */
[----:B01----:R-:W0:Y:S04]  /*02b0*/  LDS.64 R2, [UR4] ;  /* 0x00000004ff027984 */ /* 0x003e280008000a00 */
[----:B0-----:R-:W-:Y:S01]  /*02c0*/  STG.E.64 desc[UR6][R4.64], R2 ;  /* 0x0000000204007986 */ /* 0x001fe2000c101b06 */
[----:B------:R-:W-:Y:S05]  /*02d0*/  EXIT ;  /* 0x000000000000794d */ /* 0x000fea0003800000 */
.L_x_55:
        /* <DEDUP_REMOVED lines=10> */
.L_x_113:


//--------------------- .text._Z14Speed_CalculusPdS_S_ --------------------------
	.section	.text._Z14Speed_CalculusPdS_S_,"ax",@progbits
	.align	128
        .global         _Z14Speed_CalculusPdS_S_
        .type           _Z14Speed_CalculusPdS_S_,@function
        .size           _Z14Speed_CalculusPdS_S_,(.L_x_108 - _Z14Speed_CalculusPdS_S_)
        .other          _Z14Speed_CalculusPdS_S_,@"STO_CUDA_ENTRY STV_DEFAULT"
_Z14Speed_CalculusPdS_S_:
.text._Z14Speed_CalculusPdS_S_:
        /* <DEDUP_REMOVED lines=14> */
[----:B------:R-:W-:-:S04]  /*00e0*/  IMAD R3, R5, 0x10, R4 ;  /* 0x0000001005037824 */ /* 0x000fc800078e0204 */
[----:B------:R-:W-:-:S03]  /*00f0*/  IMAD R3, R3, 0x3, RZ ;  /* 0x0000000303037824 */ /* 0x000fc600078e02ff */
[----:B------:R-:W1:Y:S01]  /*0100*/  LDC.64 R14, c[0x0][0x380] ;  /* 0x0000e000ff0e7b82 */ /* 0x000e620000000a00 */
[----:B0-----:R-:W-:Y:S02]  /*0110*/  R2UR UR4, R16 ;  /* 0x00000000100472ca */ /* 0x001fe400000e0000 */
[----:B------:R-:W-:Y:S01]  /*0120*/  R2UR UR5, R17 ;  /* 0x00000000110572ca */ /* 0x000fe200000e0000 */
[----:B-1----:R-:W-:-:S12]  /*0130*/  IMAD.WIDE R14, R3, 0x8, R14 ;  /* 0x00000008030e7825 */ /* 0x002fd800078e020e */
[----:B------:R-:W2:Y:S04]  /*0140*/  LDG.E.64 R12, desc[UR4][R14.64] ;  /* 0x000000040e0c7981 */ /* 0x000ea8000c1e1b00 */
[----:B------:R-:W3:Y:S01]  /*0150*/  LDG.E.64 R6, desc[UR4][R14.64+0x8] ;  /* 0x000008040e067981 */ /* 0x000ee2000c1e1b00 */
[----:B------:R-:W-:Y:S01]  /*0160*/  IMAD.MOV.U32 R2, RZ, RZ, 0x1 ;  /* 0x00000001ff027424 */ /* 0x000fe200078e00ff */
[----:B------:R-:W-:Y:S01]  /*0170*/  BSSY.RECONVERGENT B1, `(.L_x_58) ;  /* 0x0000014000017945 */ /* 0x000fe20003800200 */
[----:B--2---:R-:W0:Y:S01]  /*0180*/  MUFU.RCP64H R3, R13 ;  /* 0x0000000d00037308 */ /* 0x004e220000001800 */
[----:B---3--:R-:W-:-:S03]  /*0190*/  FSETP.GEU.AND P1, PT, |R7|, 6.5827683646048100446e-37, PT ;  /* 0x036000000700780b */ /* 0x008fc60003f2e200 */
[----:B0-----:R-:W-:-:S08]  /*01a0*/  DFMA R8, -R12, R2, 1 ;  /* 0x3ff000000c08742b */ /* 0x001fd00000000102 */
        /* <DEDUP_REMOVED lines=12> */
[----:B------:R-:W-:-:S07]  /*0270*/  IMAD.MOV.U32 R9, RZ, RZ, R13 ;  /* 0x000000ffff097224 */ /* 0x000fce00078e000d */
[----:B------:R-:W-:Y:S05]  /*0280*/  CALL.REL.NOINC `($__internal_1_$__cuda_sm20_div_rn_f64_full) ;  /* 0x0000000400147944 */ /* 0x000fea0003c00000 */
[----:B------:R-:W-:Y:S02]  /*0290*/  IMAD.MOV.U32 R2, RZ, RZ, R20 ;  /* 0x000000ffff027224 */ /* 0x000fe400078e0014 */
[----:B------:R-:W-:-:S07]  /*02a0*/  IMAD.MOV.U32 R3, RZ, RZ, R21 ;  /* 0x000000ffff037224 */ /* 0x000fce00078e0015 */
.L_x_59:
[----:B------:R-:W-:Y:S05]  /*02b0*/  BSYNC.RECONVERGENT B1 ;  /* 0x0000000000017941 */ /* 0x000fea0003800200 */
.L_x_58:
[----:B------:R-:W-:Y:S02]  /*02c0*/  R2UR UR4, R16 ;  /* 0x00000000100472ca */ /* 0x000fe400000e0000 */
[----:B------:R-:W-:-:S13]  /*02d0*/  R2UR UR5, R17 ;  /* 0x00000000110572ca */ /* 0x000fda00000e0000 */
[----:B------:R-:W2:Y:S01]  /*02e0*/  LDG.E.64 R14, desc[UR4][R14.64+0x10] ;  /* 0x000010040e0e7981 */ /* 0x000ea2000c1e1b00 */
[----:B------:R-:W0:Y:S01]  /*02f0*/  MUFU.RCP64H R7, R13 ;  /* 0x0000000d00077308 */ /* 0x000e220000001800 */
[----:B------:R-:W-:Y:S01]  /*0300*/  IMAD.MOV.U32 R6, RZ, RZ, 0x1 ;  /* 0x00000001ff067424 */ /* 0x000fe200078e00ff */
[----:B------:R-:W-:Y:S05]  /*0310*/  BSSY.RECONVERGENT B1, `(.L_x_60) ;  /* 0x0000015000017945 */ /* 0x000fea0003800200 */
[----:B0-----:R-:W-:-:S08]  /*0320*/  DFMA R8, -R12, R6, 1 ;  /* 0x3ff000000c08742b */ /* 0x001fd00000000106 */
[----:B------:R-:W-:-:S08]  /*0330*/  DFMA R8, R8, R8, R8 ;  /* 0x000000080808722b */ /* 0x000fd00000000008 */
[----:B------:R-:W-:-:S08]  /*0340*/  DFMA R8, R6, R8, R6 ;  /* 0x000000080608722b */ /* 0x000fd00000000006 */
[----:B------:R-:W-:-:S08]  /*0350*/  DFMA R6, -R12, R8, 1 ;  /* 0x3ff000000c06742b */ /* 0x000fd00000000108 */
[----:B------:R-:W-:-:S08]  /*0360*/  DFMA R10, R8, R6, R8 ;  /* 0x00000006080a722b */ /* 0x000fd00000000008 */
[----:B--2---:R-:W-:Y:S01]  /*0370*/  DMUL R6, R10, R14 ;  /* 0x0000000e0a067228 */ /* 0x004fe20000000000 */
[----:B------:R-:W-:-:S07]  /*0380*/  FSETP.GEU.AND P1, PT, |R15|, 6.5827683646048100446e-37, PT ;  /* 0x036000000f00780b */ /* 0x000fce0003f2e200 */
        /* <DEDUP_REMOVED lines=10> */
[----:B------:R-:W-:Y:S05]  /*0430*/  CALL.REL.NOINC `($__internal_1_$__cuda_sm20_div_rn_f64_full) ;  /* 0x0000000000a87944 */ /* 0x000fea0003c00000 */
[----:B------:R-:W-:Y:S02]  /*0440*/  IMAD.MOV.U32 R6, RZ, RZ, R20 ;  /* 0x000000ffff067224 */ /* 0x000fe400078e0014 */
[----:B------:R-:W-:-:S07]  /*0450*/  IMAD.MOV.U32 R7, RZ, RZ, R21 ;  /* 0x000000ffff077224 */ /* 0x000fce00078e0015 */
.L_x_61:
[----:B------:R-:W-:Y:S05]  /*0460*/  BSYNC.RECONVERGENT B1 ;  /* 0x0000000000017941 */ /* 0x000fea0003800200 */
.L_x_60:
[----:B------:R-:W-:Y:S01]  /*0470*/  UMOV UR4, 0x51eb851f ;  /* 0x51eb851f00047882 */ /* 0x000fe20000000000 */
[----:B------:R-:W-:Y:S01]  /*0480*/  UMOV UR5, 0x40239eb8 ;  /* 0x40239eb800057882 */ /* 0x000fe20000000000 */
[----:B------:R-:W-:Y:S01]  /*0490*/  IMAD.MOV.U32 R14, RZ, RZ, 0x0 ;  /* 0x00000000ff0e7424 */ /* 0x000fe200078e00ff */
[----:B------:R-:W-:Y:S01]  /*04a0*/  DMUL R12, R12, UR4 ;  /* 0x000000040c0c7c28 */ /* 0x000fe20008000000 */
[----:B------:R-:W-:Y:S01]  /*04b0*/  IMAD.MOV.U32 R15, RZ, RZ, 0x3fd80000 ;  /* 0x3fd80000ff0f7424 */ /* 0x000fe200078e00ff */
[----:B------:R-:W-:Y:S04]  /*04c0*/  BSSY.RECONVERGENT B1, `(.L_x_62) ;  /* 0x0000011000017945 */ /* 0x000fe80003800200 */
[----:B------:R-:W0:Y:S04]  /*04d0*/  MUFU.RSQ64H R9, R13 ;  /* 0x0000000d00097308 */ /* 0x000e280000001c00 */
[----:B------:R-:W-:-:S05]  /*04e0*/  VIADD R8, R13, 0xfcb00000 ;  /* 0xfcb000000d087836 */ /* 0x000fca0000000000 */
[----:B------:R-:W-:Y:S01]  /*04f0*/  ISETP.GE.U32.AND P0, PT, R8, 0x7ca00000, PT ;  /* 0x7ca000000800780c */ /* 0x000fe20003f06070 */
[----:B0-----:R-:W-:-:S08]  /*0500*/  DMUL R10, R8, R8 ;  /* 0x00000008080a7228 */ /* 0x001fd00000000000 */
[----:B------:R-:W-:-:S08]  /*0510*/  DFMA R10, R12, -R10, 1 ;  /* 0x3ff000000c0a742b */ /* 0x000fd0000000080a */
[----:B------:R-:W-:Y:S02]  /*0520*/  DFMA R14, R10, R14, 0.5 ;  /* 0x3fe000000a0e742b */ /* 0x000fe4000000000e */
[----:B------:R-:W-:-:S08]  /*0530*/  DMUL R10, R8, R10 ;  /* 0x0000000a080a7228 */ /* 0x000fd00000000000 */
[----:B------:R-:W-:-:S08]  /*0540*/  DFMA R20, R14, R10, R8 ;  /* 0x0000000a0e14722b */ /* 0x000fd00000000008 */
[----:B------:R-:W-:Y:S02]  /*0550*/  DMUL R10, R12, R20 ;  /* 0x000000140c0a7228 */ /* 0x000fe40000000000 */
[----:B------:R-:W-:Y:S02]  /*0560*/  VIADD R23, R21, 0xfff00000 ;  /* 0xfff0000015177836 */ /* 0x000fe40000000000 */
[----:B------:R-:W-:-:S04]  /*0570*/  IMAD.MOV.U32 R22, RZ, RZ, R20 ;  /* 0x000000ffff167224 */ /* 0x000fc800078e0014 */
[----:B------:R-:W-:-:S08]  /*0580*/  DFMA R14, R10, -R10, R12 ;  /* 0x8000000a0a0e722b */ /* 0x000fd0000000000c */
[----:B------:R-:W-:Y:S01]  /*0590*/  DFMA R18, R14, R22, R10 ;  /* 0x000000160e12722b */ /* 0x000fe2000000000a */
[----:B------:R-:W-:Y:S10]  /*05a0*/  @!P0 BRA `(.L_x_63) ;  /* 0x0000000000088947 */ /* 0x000ff40003800000 */
[----:B------:R-:W-:-:S07]  /*05b0*/  MOV R0, 0x5d0 ;  /* 0x000005d000007802 */ /* 0x000fce0000000f00 */
[----:B------:R-:W-:Y:S05]  /*05c0*/  CALL.REL.NOINC `($__internal_2_$__cuda_sm20_dsqrt_rn_f64_mediumpath_v1) ;  /* 0x0000000400b07944 */ /* 0x000fea0003c00000 */
.L_x_63:
[----:B------:R-:W-:Y:S05]  /*05d0*/  BSYNC.RECONVERGENT B1 ;  /* 0x0000000000017941 */ /* 0x000fea0003800200 */
.L_x_62:
[----:B------:R-:W0:Y:S01]  /*05e0*/  LDC.64 R8, c[0x0][0x390] ;  /* 0x0000e400ff087b82 */ /* 0x000e220000000a00 */
[C---:B------:R-:W-:Y:S01]  /*05f0*/  R2UR UR4, R16.reuse ;  /* 0x00000000100472ca */ /* 0x040fe200000e0000 */
[----:B------:R-:W-:Y:S01]  /*0600*/  IMAD R13, R5, 0x10, R4 ;  /* 0x00000010050d7824 */ /* 0x000fe200078e0204 */
[C---:B------:R-:W-:Y:S01]  /*0610*/  R2UR UR5, R17.reuse ;  /* 0x00000000110572ca */ /* 0x040fe200000e0000 */
[C---:B------:R-:W-:Y:S01]  /*0620*/  DADD R2, R18.reuse, |R2| ;  /* 0x0000000012027229 */ /* 0x040fe20000000402 */
[----:B------:R-:W-:Y:S01]  /*0630*/  R2UR UR6, R16 ;  /* 0x00000000100672ca */ /* 0x000fe200000e0000 */
[----:B------:R-:W-:Y:S01]  /*0640*/  DADD R6, R18, |R6| ;  /* 0x0000000012067229 */ /* 0x000fe20000000406 */
[----:B------:R-:W-:Y:S01]  /*0650*/  R2UR UR7, R17 ;  /* 0x00000000110772ca */ /* 0x000fe200000e0000 */
[----:B------:R-:W1:Y:S01]  /*0660*/  LDC.64 R10, c[0x0][0x388] ;  /* 0x0000e200ff0a7b82 */ /* 0x000e620000000a00 */
[----:B0-----:R-:W-:-:S07]  /*0670*/  IMAD.WIDE R4, R13, 0x8, R8 ;  /* 0x000000080d047825 */ /* 0x001fce00078e0208 */
[----:B------:R0:W-:Y:S01]  /*0680*/  STG.E.64 desc[UR4][R4.64], R2 ;  /* 0x0000000204007986 */ /* 0x0001e2000c101b04 */
[----:B-1----:R-:W-:-:S05]  /*0690*/  IMAD.WIDE R8, R13, 0x8, R10 ;  /* 0x000000080d087825 */ /* 0x002fca00078e020a */
[----:B------:R0:W-:Y:S02]  /*06a0*/  STG.E.64 desc[UR6][R8.64], R6 ;  /* 0x0000000608007986 */ /* 0x0001e4000c101b06 */
.L_x_57:
[----:B------:R-:W-:Y:S05]  /*06b0*/  BSYNC.RECONVERGENT B0 ;  /* 0x0000000000007941 */ /* 0x000fea0003800200 */
.L_x_56:
[----:B------:R-:W-:Y:S06]  /*06c0*/  BAR.SYNC.DEFER_BLOCKING 0x0 ;  /* 0x0000000000007b1d */ /* 0x000fec0000010000 */
[----:B------:R-:W-:Y:S05]  /*06d0*/  EXIT ;  /* 0x000000000000794d */ /* 0x000fea0003800000 */
        .weak           $__internal_1_$__cuda_sm20_div_rn_f64_full
        .type           $__internal_1_$__cuda_sm20_div_rn_f64_full,@function
        .size           $__internal_1_$__cuda_sm20_div_rn_f64_full,($__internal_2_$__cuda_sm20_dsqrt_rn_f64_mediumpath_v1 - $__internal_1_$__cuda_sm20_div_rn_f64_full)
$__internal_1_$__cuda_sm20_div_rn_f64_full:
[C---:B------:R-:W-:Y:S01]  /*06e0*/  FSETP.GEU.AND P0, PT, |R9|.reuse, 1.469367938527859385e-39, PT ;  /* 0x001000000900780b */ /* 0x040fe20003f0e200 */
[----:B------:R-:W-:Y:S01]  /*06f0*/  IMAD.MOV.U32 R18, RZ, RZ, 0x1 ;  /* 0x00000001ff127424 */ /* 0x000fe200078e00ff */
[----:B------:R-:W-:Y:S01]  /*0700*/  LOP3.LUT R10, R9, 0x800fffff, RZ, 0xc0, !PT ;  /* 0x800fffff090a7812 */ /* 0x000fe200078ec0ff */
[----:B------:R-:W-:Y:S01]  /*0710*/  IMAD.MOV.U32 R27, RZ, RZ, 0x1ca00000 ;  /* 0x1ca00000ff1b7424 */ /* 0x000fe200078e00ff */
[C---:B------:R-:W-:Y:S01]  /*0720*/  FSETP.GEU.AND P2, PT, |R7|.reuse, 1.469367938527859385e-39, PT ;  /* 0x001000000700780b */ /* 0x040fe20003f4e200 */
[----:B------:R-:W-:Y:S01]  /*0730*/  BSSY.RECONVERGENT B2, `(.L_x_64) ;  /* 0x0000052000027945 */ /* 0x000fe20003800200 */
[----:B------:R-:W-:Y:S01]  /*0740*/  LOP3.LUT R11, R10, 0x3ff00000, RZ, 0xfc, !PT ;  /* 0x3ff000000a0b7812 */ /* 0x000fe200078efcff */
[----:B------:R-:W-:Y:S01]  /*0750*/  IMAD.MOV.U32 R10, RZ, RZ, R8 ;  /* 0x000000ffff0a7224 */ /* 0x000fe200078e0008 */
[----:B------:R-:W-:Y:S02]  /*0760*/  LOP3.LUT R26, R7, 0x7ff00000, RZ, 0xc0, !PT ;  /* 0x7ff00000071a7812 */ /* 0x000fe400078ec0ff */
[----:B------:R-:W-:-:S03]  /*0770*/  LOP3.LUT R29, R9, 0x7ff00000, RZ, 0xc0, !PT ;  /* 0x7ff00000091d7812 */ /* 0x000fc600078ec0ff */
[----:B------:R-:W-:Y:S01]  /*0780*/  @!P0 DMUL R10, R8, 8.98846567431157953865e+307 ;  /* 0x7fe00000080a8828 */ /* 0x000fe20000000000 */
[----:B------:R-:W-:-:S03]  /*0790*/  ISETP.GE.U32.AND P1, PT, R26, R29, PT ;  /* 0x0000001d1a00720c */ /* 0x000fc60003f26070 */
[----:B------:R-:W-:Y:S02]  /*07a0*/  @!P2 LOP3.LUT R21, R9, 0x7ff00000, RZ, 0xc0, !PT ;  /* 0x7ff000000915a812 */ /* 0x000fe400078ec0ff */
[----:B------:R-:W0:Y:S02]  /*07b0*/  MUFU.RCP64H R19, R11 ;  /* 0x0000000b00137308 */ /* 0x000e240000001800 */
[----:B------:R-:W-:Y:S02]  /*07c0*/  @!P2 ISETP.GE.U32.AND P3, PT, R26, R21, PT ;  /* 0x000000151a00a20c */ /* 0x000fe40003f66070 */
[----:B------:R-:W-:Y:S02]  /*07d0*/  @!P0 LOP3.LUT R29, R11, 0x7ff00000, RZ, 0xc0, !PT ;  /* 0x7ff000000b1d8812 */ /* 0x000fe400078ec0ff */
[----:B------:R-:W-:-:S04]  /*07e0*/  @!P2 SEL R21, R27, 0x63400000, !P3 ;  /* 0x634000001b15a807 */ /* 0x000fc80005800000 */
[----:B------:R-:W-:-:S04]  /*07f0*/  @!P2 LOP3.LUT R24, R21, 0x80000000, R7, 0xf8, !PT ;  /* 0x800000001518a812 */ /* 0x000fc800078ef807 */
[----:B------:R-:W-:Y:S01]  /*0800*/  @!P2 LOP3.LUT R25, R24, 0x100000, RZ, 0xfc, !PT ;  /* 0x001000001819a812 */ /* 0x000fe200078efcff */
[----:B------:R-:W-:Y:S01]  /*0810*/  @!P2 IMAD.MOV.U32 R24, RZ, RZ, RZ ;  /* 0x000000ffff18a224 */ /* 0x000fe200078e00ff */
[----:B0-----:R-:W-:-:S08]  /*0820*/  DFMA R22, R18, -R10, 1 ;  /* 0x3ff000001216742b */ /* 0x001fd0000000080a */
[----:B------:R-:W-:-:S08]  /*0830*/  DFMA R22, R22, R22, R22 ;  /* 0x000000161616722b */ /* 0x000fd00000000016 */
[----:B------:R-:W-:Y:S01]  /*0840*/  DFMA R22, R18, R22, R18 ;  /* 0x000000161216722b */ /* 0x000fe20000000012 */
[----:B------:R-:W-:Y:S01]  /*0850*/  SEL R19, R27, 0x63400000, !P1 ;  /* 0x634000001b137807 */ /* 0x000fe20004800000 */
[----:B------:R-:W-:-:S03]  /*0860*/  IMAD.MOV.U32 R18, RZ, RZ, R6 ;  /* 0x000000ffff127224 */ /* 0x000fc600078e0006 */
[----:B------:R-:W-:-:S03]  /*0870*/  LOP3.LUT R19, R19, 0x800fffff, R7, 0xf8, !PT ;  /* 0x800fffff13137812 */ /* 0x000fc600078ef807 */
[----:B------:R-:W-:-:S03]  /*0880*/  DFMA R20, R22, -R10, 1 ;  /* 0x3ff000001614742b */ /* 0x000fc6000000080a */
[----:B------:R-:W-:-:S05]  /*0890*/  @!P2 DFMA R18, R18, 2, -R24 ;  /* 0x400000001212a82b */ /* 0x000fca0000000818 */
[----:B------:R-:W-:-:S08]  /*08a0*/  DFMA R20, R22, R20, R22 ;  /* 0x000000141614722b */ /* 0x000fd00000000016 */
[----:B------:R-:W-:-:S08]  /*08b0*/  DMUL R22, R20, R18 ;  /* 0x0000001214167228 */ /* 0x000fd00000000000 */
[----:B------:R-:W-:-:S08]  /*08c0*/  DFMA R24, R22, -R10, R18 ;  /* 0x8000000a1618722b */ /* 0x000fd00000000012 */
[----:B------:R-:W-:Y:S01]  /*08d0*/  DFMA R24, R20, R24, R22 ;  /* 0x000000181418722b */ /* 0x000fe20000000016 */
[----:B------:R-:W-:Y:S01]  /*08e0*/  IMAD.MOV.U32 R22, RZ, RZ, R26 ;  /* 0x000000ffff167224 */ /* 0x000fe200078e001a */
[----:B------:R-:W-:Y:S01]  /*08f0*/  @!P2 LOP3.LUT R22, R19, 0x7ff00000, RZ, 0xc0, !PT ;  /* 0x7ff000001316a812 */ /* 0x000fe200078ec0ff */
[----:B------:R-:W-:-:S04]  /*0900*/  VIADD R21, R29, 0xffffffff ;  /* 0xffffffff1d157836 */ /* 0x000fc80000000000 */
[----:B------:R-:W-:-:S05]  /*0910*/  VIADD R20, R22, 0xffffffff ;  /* 0xffffffff16147836 */ /* 0x000fca0000000000 */
[----:B------:R-:W-:-:S04]  /*0920*/  ISETP.GT.U32.AND P0, PT, R20, 0x7feffffe, PT ;  /* 0x7feffffe1400780c */ /* 0x000fc80003f04070 */
[----:B------:R-:W-:-:S13]  /*0930*/  ISETP.GT.U32.OR P0, PT, R21, 0x7feffffe, P0 ;  /* 0x7feffffe1500780c */ /* 0x000fda0000704470 */
[----:B------:R-:W-:Y:S05]  /*0940*/  @P0 BRA `(.L_x_65) ;  /* 0x00000000006c0947 */ /* 0x000fea0003800000 */
[----:B------:R-:W-:-:S04]  /*0950*/  LOP3.LUT R7, R9, 0x7ff00000, RZ, 0xc0, !PT ;  /* 0x7ff0000009077812 */ /* 0x000fc800078ec0ff */
[CC--:B------:R-:W-:Y:S02]  /*0960*/  VIADDMNMX R6, R26.reuse, -R7.reuse, 0xb9600000, !PT ;  /* 0xb96000001a067446 */ /* 0x0c0fe40007800907 */
[----:B------:R-:W-:Y:S02]  /*0970*/  ISETP.GE.U32.AND P0, PT, R26, R7, PT ;  /* 0x000000071a00720c */ /* 0x000fe40003f06070 */
[----:B------:R-:W-:Y:S02]  /*0980*/  VIMNMX R6, PT, PT, R6, 0x46a00000, PT ;  /* 0x46a0000006067848 */ /* 0x000fe40003fe0100 */
[----:B------:R-:W-:-:S05]  /*0990*/  SEL R27, R27, 0x63400000, !P0 ;  /* 0x634000001b1b7807 */ /* 0x000fca0004000000 */
[----:B------:R-:W-:Y:S02]  /*09a0*/  IMAD.IADD R22, R6, 0x1, -R27 ;  /* 0x0000000106167824 */ /* 0x000fe400078e0a1b */
[----:B------:R-:W-:Y:S02]  /*09b0*/  IMAD.MOV.U32 R6, RZ, RZ, RZ ;  /* 0x000000ffff067224 */ /* 0x000fe400078e00ff */
[----:B------:R-:W-:-:S06]  /*09c0*/  VIADD R7, R22, 0x7fe00000 ;  /* 0x7fe0000016077836 */ /* 0x000fcc0000000000 */
[----:B------:R-:W-:-:S10]  /*09d0*/  DMUL R20, R24, R6 ;  /* 0x0000000618147228 */ /* 0x000fd40000000000 */
[----:B------:R-:W-:-:S13]  /*09e0*/  FSETP.GTU.AND P0, PT, |R21|, 1.469367938527859385e-39, PT ;  /* 0x001000001500780b */ /* 0x000fda0003f0c200 */
[----:B------:R-:W-:Y:S05]  /*09f0*/  @P0 BRA `(.L_x_66) ;  /* 0x0000000000940947 */ /* 0x000fea0003800000 */
[----:B------:R-:W-:-:S06]  /*0a00*/  DFMA R10, R24, -R10, R18 ;  /* 0x8000000a180a722b */ /* 0x000fcc0000000012 */
[----:B------:R-:W-:-:S04]  /*0a10*/  IMAD.MOV.U32 R10, RZ, RZ, RZ ;  /* 0x000000ffff0a7224 */ /* 0x000fc800078e00ff */
[C---:B------:R-:W-:Y:S02]  /*0a20*/  FSETP.NEU.AND P0, PT, R11.reuse, RZ, PT ;  /* 0x000000ff0b00720b */ /* 0x040fe40003f0d000 */
[----:B------:R-:W-:-:S04]  /*0a30*/  LOP3.LUT R9, R11, 0x80000000, R9, 0x48, !PT ;  /* 0x800000000b097812 */ /* 0x000fc800078e4809 */
[----:B------:R-:W-:-:S07]  /*0a40*/  LOP3.LUT R11, R9, R7, RZ, 0xfc, !PT ;  /* 0x00000007090b7212 */ /* 0x000fce00078efcff */
[----:B------:R-:W-:Y:S05]  /*0a50*/  @!P0 BRA `(.L_x_66) ;  /* 0x00000000007c8947 */ /* 0x000fea0003800000 */
[----:B------:R-:W-:Y:S01]  /*0a60*/  IMAD.MOV R7, RZ, RZ, -R22 ;  /* 0x000000ffff077224 */ /* 0x000fe200078e0a16 */
[----:B------:R-:W-:Y:S01]  /*0a70*/  DMUL.RP R10, R24, R10 ;  /* 0x0000000a180a7228 */ /* 0x000fe20000008000 */
[----:B------:R-:W-:-:S06]  /*0a80*/  IMAD.MOV.U32 R6, RZ, RZ, RZ ;  /* 0x000000ffff067224 */ /* 0x000fcc00078e00ff */
[----:B------:R-:W-:-:S03]  /*0a90*/  DFMA R6, R20, -R6, R24 ;  /* 0x800000061406722b */ /* 0x000fc60000000018 */
[----:B------:R-:W-:-:S03]  /*0aa0*/  LOP3.LUT R9, R11, R9, RZ, 0x3c, !PT ;  /* 0x000000090b097212 */ /* 0x000fc600078e3cff */
[----:B------:R-:W-:-:S04]  /*0ab0*/  IADD3 R6, PT, PT, -R22, -0x43300000, RZ ;  /* 0xbcd0000016067810 */ /* 0x000fc80007ffe1ff */
[----:B------:R-:W-:-:S04]  /*0ac0*/  FSETP.NEU.AND P0, PT, |R7|, R6, PT ;  /* 0x000000060700720b */ /* 0x000fc80003f0d200 */
[----:B------:R-:W-:Y:S02]  /*0ad0*/  FSEL R20, R10, R20, !P0 ;  /* 0x000000140a147208 */ /* 0x000fe40004000000 */
[----:B------:R-:W-:Y:S01]  /*0ae0*/  FSEL R21, R9, R21, !P0 ;  /* 0x0000001509157208 */ /* 0x000fe20004000000 */
[----:B------:R-:W-:Y:S06]  /*0af0*/  BRA `(.L_x_66) ;  /* 0x0000000000547947 */ /* 0x000fec0003800000 */
.L_x_65:
        /* <DEDUP_REMOVED lines=13> */
[----:B------:R-:W-:Y:S02]  /*0bd0*/  @P0 IMAD.MOV.U32 R20, RZ, RZ, RZ ;  /* 0x000000ffff140224 */ /* 0x000fe400078e00ff */
[----:B------:R-:W-:Y:S01]  /*0be0*/  @P0 IMAD.MOV.U32 R21, RZ, RZ, R6 ;  /* 0x000000ffff150224 */ /* 0x000fe200078e0006 */
[----:B------:R-:W-:Y:S06]  /*0bf0*/  BRA `(.L_x_66) ;  /* 0x0000000000147947 */ /* 0x000fec0003800000 */
.L_x_68:
[----:B------:R-:W-:Y:S01]  /*0c00*/  LOP3.LUT R21, R9, 0x80000, RZ, 0xfc, !PT ;  /* 0x0008000009157812 */ /* 0x000fe200078efcff */
[----:B------:R-:W-:Y:S01]  /*0c10*/  IMAD.MOV.U32 R20, RZ, RZ, R8 ;  /* 0x000000ffff147224 */ /* 0x000fe200078e0008 */
[----:B------:R-:W-:Y:S06]  /*0c20*/  BRA `(.L_x_66) ;  /* 0x0000000000087947 */ /* 0x000fec0003800000 */
.L_x_67:
[----:B------:R-:W-:Y:S01]  /*0c30*/  LOP3.LUT R21, R7, 0x80000, RZ, 0xfc, !PT ;  /* 0x0008000007157812 */ /* 0x000fe200078efcff */
[----:B------:R-:W-:-:S07]  /*0c40*/  IMAD.MOV.U32 R20, RZ, RZ, R6 ;  /* 0x000000ffff147224 */ /* 0x000fce00078e0006 */
.L_x_66:
[----:B------:R-:W-:Y:S05]  /*0c50*/  BSYNC.RECONVERGENT B2 ;  /* 0x0000000000027941 */ /* 0x000fea0003800200 */
.L_x_64:
[----:B------:R-:W-:Y:S02]  /*0c60*/  IMAD.MOV.U32 R6, RZ, RZ, R0 ;  /* 0x000000ffff067224 */ /* 0x000fe400078e0000 */
[----:B------:R-:W-:-:S04]  /*0c70*/  IMAD.MOV.U32 R7, RZ, RZ, 0x0 ;  /* 0x00000000ff077424 */ /* 0x000fc800078e00ff */
[----:B------:R-:W-:Y:S05]  /*0c80*/  RET.REL.NODEC R6 `(_Z14Speed_CalculusPdS_S_) ;  /* 0xfffffff006dc7950 */ /* 0x000fea0003c3ffff */
        .weak           $__internal_2_$__cuda_sm20_dsqrt_rn_f64_mediumpath_v1
        .type           $__internal_2_$__cuda_sm20_dsqrt_rn_f64_mediumpath_v1,@function
        .size           $__internal_2_$__cuda_sm20_dsqrt_rn_f64_mediumpath_v1,(.L_x_108 - $__internal_2_$__cuda_sm20_dsqrt_rn_f64_mediumpath_v1)
$__internal_2_$__cuda_sm20_dsqrt_rn_f64_mediumpath_v1:
[----:B------:R-:W-:Y:S01]  /*0c90*/  ISETP.GE.U32.AND P0, PT, R8, -0x3400000, PT ;  /* 0xfcc000000800780c */ /* 0x000fe20003f06070 */
[----:B------:R-:W-:Y:S01]  /*0ca0*/  BSSY.RECONVERGENT B2, `(.L_x_69) ;  /* 0x0000024000027945 */ /* 0x000fe20003800200 */
[----:B------:R-:W-:-:S11]  /*0cb0*/  IMAD.MOV.U32 R21, RZ, RZ, R23 ;  /* 0x000000ffff157224 */ /* 0x000fd600078e0017 */
[----:B------:R-:W-:Y:S05]  /*0cc0*/  @!P0 BRA `(.L_x_70) ;  /* 0x0000000000208947 */ /* 0x000fea0003800000 */
[----:B------:R-:W-:-:S10]  /*0cd0*/  DFMA.RM R10, R14, R20, R10 ;  /* 0x000000140e0a722b */ /* 0x000fd4000000400a */
[----:B------:R-:W-:-:S05]  /*0ce0*/  IADD3 R8, P0, PT, R10, 0x1, RZ ;  /* 0x000000010a087810 */ /* 0x000fca0007f1e0ff */
[----:B------:R-:W-:-:S06]  /*0cf0*/  IMAD.X R9, RZ, RZ, R11, P0 ;  /* 0x000000ffff097224 */ /* 0x000fcc00000e060b */
[----:B------:R-:W-:-:S08]  /*0d00*/  DFMA.RP R12, -R10, R8, R12 ;  /* 0x000000080a0c722b */ /* 0x000fd0000000810c */
[----:B------:R-:W-:-:S06]  /*0d10*/  DSETP.GT.AND P0, PT, R12, RZ, PT ;  /* 0x000000ff0c00722a */ /* 0x000fcc0003f04000 */
[----:B------:R-:W-:Y:S02]  /*0d20*/  FSEL R8, R8, R10, P0 ;  /* 0x0000000a08087208 */ /* 0x000fe40000000000 */
[----:B------:R-:W-:Y:S01]  /*0d30*/  FSEL R9, R9, R11, P0 ;  /* 0x0000000b09097208 */ /* 0x000fe20000000000 */
[----:B------:R-:W-:Y:S06]  /*0d40*/  BRA `(.L_x_71) ;  /* 0x0000000000647947 */ /* 0x000fec0003800000 */
.L_x_70:
[----:B------:R-:W-:-:S14]  /*0d50*/  DSETP.NE.AND P0, PT, R12, RZ, PT ;  /* 0x000000ff0c00722a */ /* 0x000fdc0003f05000 */
[----:B------:R-:W-:Y:S05]  /*0d60*/  @!P0 BRA `(.L_x_72) ;  /* 0x0000000000588947 */ /* 0x000fea0003800000 */
[----:B------:R-:W-:-:S13]  /*0d70*/  ISETP.GE.AND P0, PT, R13, RZ, PT ;  /* 0x000000ff0d00720c */ /* 0x000fda0003f06270 */
[----:B------:R-:W-:Y:S02]  /*0d80*/  @!P0 IMAD.MOV.U32 R8, RZ, RZ, 0x0 ;  /* 0x00000000ff088424 */ /* 0x000fe400078e00ff */
[----:B------:R-:W-:Y:S01]  /*0d90*/  @!P0 IMAD.MOV.U32 R9, RZ, RZ, -0x80000 ;  /* 0xfff80000ff098424 */ /* 0x000fe200078e00ff */
[----:B------:R-:W-:Y:S06]  /*0da0*/  @!P0 BRA `(.L_x_71) ;  /* 0x00000000004c8947 */ /* 0x000fec0003800000 */
[----:B------:R-:W-:-:S13]  /*0db0*/  ISETP.GT.AND P0, PT, R13, 0x7fefffff, PT ;  /* 0x7fefffff0d00780c */ /* 0x000fda0003f04270 */
[----:B------:R-:W-:Y:S05]  /*0dc0*/  @P0 BRA `(.L_x_72) ;  /* 0x0000000000400947 */ /* 0x000fea0003800000 */
[----:B------:R-:W-:Y:S01]  /*0dd0*/  DMUL R12, R12, 8.11296384146066816958e+31 ;  /* 0x469000000c0c7828 */ /* 0x000fe20000000000 */
[----:B------:R-:W-:Y:S02]  /*0de0*/  IMAD.MOV.U32 R8, RZ, RZ, RZ ;  /* 0x000000ffff087224 */ /* 0x000fe400078e00ff */
[----:B------:R-:W-:Y:S02]  /*0df0*/  IMAD.MOV.U32 R14, RZ, RZ, 0x0 ;  /* 0x00000000ff0e7424 */ /* 0x000fe400078e00ff */
[----:B------:R-:W-:Y:S01]  /*0e00*/  IMAD.MOV.U32 R15, RZ, RZ, 0x3fd80000 ;  /* 0x3fd80000ff0f7424 */ /* 0x000fe200078e00ff */
[----:B------:R-:W0:Y:S02]  /*0e10*/  MUFU.RSQ64H R9, R13 ;  /* 0x0000000d00097308 */ /* 0x000e240000001c00 */
[----:B0-----:R-:W-:-:S08]  /*0e20*/  DMUL R10, R8, R8 ;  /* 0x00000008080a7228 */ /* 0x001fd00000000000 */
[----:B------:R-:W-:-:S08]  /*0e30*/  DFMA R10, R12, -R10, 1 ;  /* 0x3ff000000c0a742b */ /* 0x000fd0000000080a */
[----:B------:R-:W-:Y:S02]  /*0e40*/  DFMA R14, R10, R14, 0.5 ;  /* 0x3fe000000a0e742b */ /* 0x000fe4000000000e */
[----:B------:R-:W-:-:S08]  /*0e50*/  DMUL R10, R8, R10 ;  /* 0x0000000a080a7228 */ /* 0x000fd00000000000 */
[----:B------:R-:W-:-:S08]  /*0e60*/  DFMA R10, R14, R10, R8 ;  /* 0x0000000a0e0a722b */ /* 0x000fd00000000008 */
[----:B------:R-:W-:Y:S02]  /*0e70*/  DMUL R8, R12, R10 ;  /* 0x0000000a0c087228 */ /* 0x000fe40000000000 */
[----:B------:R-:W-:-:S06]  /*0e80*/  VIADD R11, R11, 0xfff00000 ;  /* 0xfff000000b0b7836 */ /* 0x000fcc0000000000 */
[----:B------:R-:W-:-:S08]  /*0e90*/  DFMA R14, R8, -R8, R12 ;  /* 0x80000008080e722b */ /* 0x000fd0000000000c */
[----:B------:R-:W-:-:S10]  /*0ea0*/  DFMA R8, R10, R14, R8 ;  /* 0x0000000e0a08722b */ /* 0x000fd40000000008 */
[----:B------:R-:W-:Y:S01]  /*0eb0*/  VIADD R9, R9, 0xfcb00000 ;  /* 0xfcb0000009097836 */ /* 0x000fe20000000000 */
[----:B------:R-:W-:Y:S06]  /*0ec0*/  BRA `(.L_x_71) ;  /* 0x0000000000047947 */ /* 0x000fec0003800000 */
.L_x_72:
[----:B------:R-:W-:-:S11]  /*0ed0*/  DADD R8, R12, R12 ;  /* 0x000000000c087229 */ /* 0x000fd6000000000c */
.L_x_71:
[----:B------:R-:W-:Y:S05]  /*0ee0*/  BSYNC.RECONVERGENT B2 ;  /* 0x0000000000027941 */ /* 0x000fea0003800200 */
.L_x_69:
[----:B------:R-:W-:Y:S02]  /*0ef0*/  IMAD.MOV.U32 R18, RZ, RZ, R8 ;  /* 0x000000ffff127224 */ /* 0x000fe400078e0008 */
[----:B------:R-:W-:Y:S02]  /*0f00*/  IMAD.MOV.U32 R19, RZ, RZ, R9 ;  /* 0x000000ffff137224 */ /* 0x000fe400078e0009 */
[----:B------:R-:W-:Y:S02]  /*0f10*/  IMAD.MOV.U32 R8, RZ, RZ, R0 ;  /* 0x000000ffff087224 */ /* 0x000fe400078e0000 */
[----:B------:R-:W-:-:S04]  /*0f20*/  IMAD.MOV.U32 R9, RZ, RZ, 0x0 ;  /* 0x00000000ff097424 */ /* 0x000fc800078e00ff */
[----:B------:R-:W-:Y:S05]  /*0f30*/  RET.REL.NODEC R8 `(_Z14Speed_CalculusPdS_S_) ;  /* 0xfffffff008307950 */ /* 0x000fea0003c3ffff */
.L_x_73:
        /* <DEDUP_REMOVED lines=12> */
.L_x_108:


//--------------------- .text._Z13CNF_ConditionPdS_S_ --------------------------
	.section	.text._Z13CNF_ConditionPdS_S_,"ax",@progbits
	.align	128
        .global         _Z13CNF_ConditionPdS_S_
        .type           _Z13CNF_ConditionPdS_S_,@function
        .size           _Z13CNF_ConditionPdS_S_,(.L_x_109 - _Z13CNF_ConditionPdS_S_)
        .other          _Z13CNF_ConditionPdS_S_,@"STO_CUDA_ENTRY STV_DEFAULT"
_Z13CNF_ConditionPdS_S_:
.text._Z13CNF_ConditionPdS_S_:
[----:B------:R-:W-:Y:S08]  /*0000*/  LDC R1, c[0x0][0x37c] ;  /* 0x0000df00ff017b82 */ /* 0x000ff00000000800 */
[----:B------:R-:W0:Y:S01]  /*0010*/  LDC.64 R4, c[0x0][0x388] ;  /* 0x0000e200ff047b82 */ /* 0x000e220000000a00 */
[----:B------:R-:W0:Y:S02]  /*0020*/  LDCU.64 UR4, c[0x0][0x358] ;  /* 0x00006b00ff0477ac */ /* 0x000e240008000a00 */
[----:B0-----:R-:W2:Y:S01]  /*0030*/  LDG.E.64 R4, desc[UR4][R4.64] ;  /* 0x0000000404047981 */ /* 0x001ea2000c1e1b00 */
[----:B------:R-:W-:Y:S01]  /*0040*/  IMAD.MOV.U32 R2, RZ, RZ, 0x1 ;  /* 0x00000001ff027424 */ /* 0x000fe200078e00ff */
[----:B--2---:R-:W0:Y:S05]  /*0050*/  MUFU.RCP64H R3, R5 ;  /* 0x0000000500037308 */ /* 0x004e2a0000001800 */
[----:B0-----:R-:W-:-:S08]  /*0060*/  DFMA R6, -R4, R2, 1 ;  /* 0x3ff000000406742b */ /* 0x001fd00000000102 */
[----:B------:R-:W-:-:S08]  /*0070*/  DFMA R6, R6, R6, R6 ;  /* 0x000000060606722b */ /* 0x000fd00000000006 */
[----:B------:R-:W-:-:S08]  /*0080*/  DFMA R6, R2, R6, R2 ;  /* 0x000000060206722b */ /* 0x000fd00000000002 */
[----:B------:R-:W-:-:S08]  /*0090*/  DFMA R2, -R4, R6, 1 ;  /* 0x3ff000000402742b */ /* 0x000fd00000000106 */
[----:B------:R-:W-:-:S08]  /*00a0*/  DFMA R2, R6, R2, R6 ;  /* 0x000000020602722b */ /* 0x000fd00000000006 */
[----:B------:R-:W-:-:S08]  /*00b0*/  DMUL R6, R2, 0.5 ;  /* 0x3fe0000002067828 */ /* 0x000fd00000000000 */
[----:B------:R-:W-:-:S08]  /*00c0*/  DFMA R8, -R4, R6, 0.5 ;  /* 0x3fe000000408742b */ /* 0x000fd00000000106 */
[----:B------:R-:W-:Y:S01]  /*00d0*/  DFMA R2, R2, R8, R6 ;  /* 0x000000080202722b */ /* 0x000fe20000000006 */
[----:B------:R-:W-:Y:S02]  /*00e0*/  IMAD.MOV.U32 R8, RZ, RZ, RZ ;  /* 0x000000ffff087224 */ /* 0x000fe400078e00ff */
[----:B------:R-:W-:-:S07]  /*00f0*/  IMAD.MOV.U32 R9, RZ, RZ, 0x3fe00000 ;  /* 0x3fe00000ff097424 */ /* 0x000fce00078e00ff */
[----:B------:R-:W-:-:S05]  /*0100*/  FFMA R0, RZ, R5, R3 ;  /* 0x00000005ff007223 */ /* 0x000fca0000000003 */
[----:B------:R-:W-:-:S13]  /*0110*/  FSETP.GT.AND P0, PT, |R0|, 1.469367938527859385e-39, PT ;  /* 0x001000000000780b */ /* 0x000fda0003f04200 */
[----:B------:R-:W-:Y:S05]  /*0120*/  @P0 BRA `(.L_x_74) ;  /* 0x0000000000180947 */ /* 0x000fea0003800000 */
[----:B------:R-:W-:Y:S01]  /*0130*/  IMAD.MOV.U32 R6, RZ, RZ, R4 ;  /* 0x000000ffff067224 */ /* 0x000fe200078e0004 */
[----:B------:R-:W-:Y:S01]  /*0140*/  MOV R0, 0x170 ;  /* 0x0000017000007802 */ /* 0x000fe20000000f00 */
[----:B------:R-:W-:-:S07]  /*0150*/  IMAD.MOV.U32 R7, RZ, RZ, R5 ;  /* 0x000000ffff077224 */ /* 0x000fce00078e0005 */
[----:B------:R-:W-:Y:S05]  /*0160*/  CALL.REL.NOINC `($__internal_3_$__cuda_sm20_div_rn_f64_full) ;  /* 0x0000000000907944 */ /* 0x000fea0003c00000 */
[----:B------:R-:W-:Y:S02]  /*0170*/  IMAD.MOV.U32 R2, RZ, RZ, R14 ;  /* 0x000000ffff027224 */ /* 0x000fe400078e000e */
[----:B------:R-:W-:-:S07]  /*0180*/  IMAD.MOV.U32 R3, RZ, RZ, R15 ;  /* 0x000000ffff037224 */ /* 0x000fce00078e000f */
.L_x_74:
[----:B------:R-:W0:Y:S02]  /*0190*/  LDC.64 R6, c[0x0][0x390] ;  /* 0x0000e400ff067b82 */ /* 0x000e240000000a00 */
        /* <DEDUP_REMOVED lines=10> */
[----:B------:R-:W-:-:S10]  /*0240*/  DFMA R4, R4, R12, R10 ;  /* 0x0000000c0404722b */ /* 0x000fd4000000000a */
[----:B------:R-:W-:-:S05]  /*0250*/  FFMA R0, RZ, R7, R5 ;  /* 0x00000007ff007223 */ /* 0x000fca0000000005 */
[----:B------:R-:W-:-:S13]  /*0260*/  FSETP.GT.AND P0, PT, |R0|, 1.469367938527859385e-39, PT ;  /* 0x001000000000780b */ /* 0x000fda0003f04200 */
[----:B------:R-:W-:Y:S05]  /*0270*/  @P0 BRA `(.L_x_75) ;  /* 0x0000000000100947 */ /* 0x000fea0003800000 */
[----:B------:R-:W-:-:S07]  /*0280*/  MOV R0, 0x2a0 ;  /* 0x000002a000007802 */ /* 0x000fce0000000f00 */
[----:B------:R-:W-:Y:S05]  /*0290*/  CALL.REL.NOINC `($__internal_3_$__cuda_sm20_div_rn_f64_full) ;  /* 0x0000000000447944 */ /* 0x000fea0003c00000 */
[----:B------:R-:W-:Y:S02]  /*02a0*/  IMAD.MOV.U32 R4, RZ, RZ, R14 ;  /* 0x000000ffff047224 */ /* 0x000fe400078e000e */
[----:B------:R-:W-:-:S07]  /*02b0*/  IMAD.MOV.U32 R5, RZ, RZ, R15 ;  /* 0x000000ffff057224 */ /* 0x000fce00078e000f */
.L_x_75:
[----:B------:R-:W-:Y:S01]  /*02c0*/  DSETP.MIN.AND P0, P1, R4, R2, PT ;  /* 0x000000020400722a */ /* 0x000fe20003900000 */
[----:B------:R-:W0:Y:S01]  /*02d0*/  LDC.64 R6, c[0x0][0x380] ;  /* 0x0000e000ff067b82 */ /* 0x000e220000000a00 */
[----:B------:R-:W-:Y:S01]  /*02e0*/  IMAD.MOV.U32 R0, RZ, RZ, R5 ;  /* 0x000000ffff007224 */ /* 0x000fe200078e0005 */
[----:B------:R-:W-:Y:S01]  /*02f0*/  UMOV UR6, 0x0 ;  /* 0x0000000000067882 */ /* 0x000fe20000000000 */
[----:B------:R-:W-:Y:S01]  /*0300*/  IMAD.MOV.U32 R9, RZ, RZ, R3 ;  /* 0x000000ffff097224 */ /* 0x000fe200078e0003 */
[----:B------:R-:W-:Y:S01]  /*0310*/  UMOV UR7, 0x3fe00000 ;  /* 0x3fe0000000077882 */ /* 0x000fe20000000000 */
[----:B------:R-:W-:Y:S01]  /*0320*/  SEL R2, R4, R2, P0 ;  /* 0x0000000204027207 */ /* 0x000fe20000000000 */
[----:B------:R-:W-:Y:S02]  /*0330*/  IMAD.MOV.U32 R4, RZ, RZ, -0x5f4a1273 ;  /* 0xa0b5ed8dff047424 */ /* 0x000fe400078e00ff */
[----:B------:R-:W-:Y:S01]  /*0340*/  FSEL R11, R0, R9, P0 ;  /* 0x00000009000b7208 */ /* 0x000fe20000000000 */
[----:B------:R-:W-:-:S04]  /*0350*/  IMAD.MOV.U32 R5, RZ, RZ, 0x3eb0c6f7 ;  /* 0x3eb0c6f7ff057424 */ /* 0x000fc800078e00ff */
[----:B------:R-:W-:-:S05]  /*0360*/  @P1 LOP3.LUT R11, R9, 0x80000, RZ, 0xfc, !PT ;  /* 0x00080000090b1812 */ /* 0x000fca00078efcff */
[----:B------:R-:W-:-:S06]  /*0370*/  IMAD.MOV.U32 R3, RZ, RZ, R11 ;  /* 0x000000ffff037224 */ /* 0x000fcc00078e000b */
[----:B------:R-:W-:-:S07]  /*0380*/  DFMA R2, R2, UR6, R4 ;  /* 0x0000000602027c2b */ /* 0x000fce0008000004 */
[----:B0-----:R-:W-:Y:S01]  /*0390*/  STG.E.64 desc[UR4][R6.64], R2 ;  /* 0x0000000206007986 */ /* 0x001fe2000c101b04 */
[----:B------:R-:W-:Y:S05]  /*03a0*/  EXIT ;  /* 0x000000000000794d */ /* 0x000fea0003800000 */
        .weak           $__internal_3_$__cuda_sm20_div_rn_f64_full
        .type           $__internal_3_$__cuda_sm20_div_rn_f64_full,@function
        .size           $__internal_3_$__cuda_sm20_div_rn_f64_full,(.L_x_109 - $__internal_3_$__cuda_sm20_div_rn_f64_full)
$__internal_3_$__cuda_sm20_div_rn_f64_full:
[C---:B------:R-:W-:Y:S01]  /*03b0*/  FSETP.GEU.AND P0, PT, |R7|.reuse, 1.469367938527859385e-39, PT ;  /* 0x001000000700780b */ /* 0x040fe20003f0e200 */
[----:B------:R-:W-:Y:S01]  /*03c0*/  IMAD.MOV.U32 R12, RZ, RZ, 0x1 ;  /* 0x00000001ff0c7424 */ /* 0x000fe200078e00ff */
[C---:B------:R-:W-:Y:S01]  /*03d0*/  LOP3.LUT R4, R7.reuse, 0x800fffff, RZ, 0xc0, !PT ;  /* 0x800fffff07047812 */ /* 0x040fe200078ec0ff */
[----:B------:R-:W-:Y:S01]  /*03e0*/  IMAD.MOV.U32 R17, RZ, RZ, 0x1ca00000 ;  /* 0x1ca00000ff117424 */ /* 0x000fe200078e00ff */
[----:B------:R-:W-:Y:S02]  /*03f0*/  LOP3.LUT R19, R7, 0x7ff00000, RZ, 0xc0, !PT ;  /* 0x7ff0000007137812 */ /* 0x000fe400078ec0ff */
[----:B------:R-:W-:Y:S01]  /*0400*/  LOP3.LUT R5, R4, 0x3ff00000, RZ, 0xfc, !PT ;  /* 0x3ff0000004057812 */ /* 0x000fe200078efcff */
[----:B------:R-:W-:Y:S01]  /*0410*/  IMAD.MOV.U32 R4, RZ, RZ, R6 ;  /* 0x000000ffff047224 */ /* 0x000fe200078e0006 */
[----:B------:R-:W-:-:S04]  /*0420*/  LOP3.LUT R16, R9, 0x7ff00000, RZ, 0xc0, !PT ;  /* 0x7ff0000009107812 */ /* 0x000fc800078ec0ff */
[----:B------:R-:W-:Y:S01]  /*0430*/  ISETP.GE.U32.AND P1, PT, R16, R19, PT ;  /* 0x000000131000720c */ /* 0x000fe20003f26070 */
[----:B------:R-:W-:Y:S01]  /*0440*/  @!P0 DMUL R4, R6, 8.98846567431157953865e+307 ;  /* 0x7fe0000006048828 */ /* 0x000fe20000000000 */
[----:B------:R-:W-:-:S05]  /*0450*/  IMAD.MOV.U32 R20, RZ, RZ, R16 ;  /* 0x000000ffff147224 */ /* 0x000fca00078e0010 */
[----:B------:R-:W0:Y:S02]  /*0460*/  MUFU.RCP64H R13, R5 ;  /* 0x00000005000d7308 */ /* 0x000e240000001800 */
[----:B0-----:R-:W-:-:S08]  /*0470*/  DFMA R10, R12, -R4, 1 ;  /* 0x3ff000000c0a742b */ /* 0x001fd00000000804 */
[----:B------:R-:W-:-:S08]  /*0480*/  DFMA R10, R10, R10, R10 ;  /* 0x0000000a0a0a722b */ /* 0x000fd0000000000a */
[----:B------:R-:W-:Y:S01]  /*0490*/  DFMA R12, R12, R10, R12 ;  /* 0x0000000a0c0c722b */ /* 0x000fe2000000000c */
[----:B------:R-:W-:Y:S01]  /*04a0*/  SEL R11, R17, 0x63400000, !P1 ;  /* 0x63400000110b7807 */ /* 0x000fe20004800000 */
[----:B------:R-:W-:Y:S01]  /*04b0*/  IMAD.MOV.U32 R10, RZ, RZ, R8 ;  /* 0x000000ffff0a7224 */ /* 0x000fe200078e0008 */
[----:B------:R-:W-:Y:S02]  /*04c0*/  FSETP.GEU.AND P1, PT, |R9|, 1.469367938527859385e-39, PT ;  /* 0x001000000900780b */ /* 0x000fe40003f2e200 */
[----:B------:R-:W-:-:S03]  /*04d0*/  LOP3.LUT R11, R11, 0x800fffff, R9, 0xf8, !PT ;  /* 0x800fffff0b0b7812 */ /* 0x000fc600078ef809 */
[----:B------:R-:W-:-:S08]  /*04e0*/  DFMA R14, R12, -R4, 1 ;  /* 0x3ff000000c0e742b */ /* 0x000fd00000000804 */
[----:B------:R-:W-:Y:S01]  /*04f0*/  DFMA R12, R12, R14, R12 ;  /* 0x0000000e0c0c722b */ /* 0x000fe2000000000c */
[----:B------:R-:W-:Y:S10]  /*0500*/  @P1 BRA `(.L_x_76) ;  /* 0x0000000000201947 */ /* 0x000ff40003800000 */
[----:B------:R-:W-:Y:S01]  /*0510*/  LOP3.LUT R15, R7, 0x7ff00000, RZ, 0xc0, !PT ;  /* 0x7ff00000070f7812 */ /* 0x000fe200078ec0ff */
[----:B------:R-:W-:-:S03]  /*0520*/  IMAD.MOV.U32 R14, RZ, RZ, RZ ;  /* 0x000000ffff0e7224 */ /* 0x000fc600078e00ff */
[----:B------:R-:W-:-:S04]  /*0530*/  ISETP.GE.U32.AND P1, PT, R16, R15, PT ;  /* 0x0000000f1000720c */ /* 0x000fc80003f26070 */
[----:B------:R-:W-:-:S04]  /*0540*/  SEL R15, R17, 0x63400000, !P1 ;  /* 0x63400000110f7807 */ /* 0x000fc80004800000 */
[----:B------:R-:W-:-:S04]  /*0550*/  LOP3.LUT R15, R15, 0x80000000, R9, 0xf8, !PT ;  /* 0x800000000f0f7812 */ /* 0x000fc800078ef809 */
[----:B------:R-:W-:-:S06]  /*0560*/  LOP3.LUT R15, R15, 0x100000, RZ, 0xfc, !PT ;  /* 0x001000000f0f7812 */ /* 0x000fcc00078efcff */
[----:B------:R-:W-:-:S10]  /*0570*/  DFMA R10, R10, 2, -R14 ;  /* 0x400000000a0a782b */ /* 0x000fd4000000080e */
[----:B------:R-:W-:-:S07]  /*0580*/  LOP3.LUT R20, R11, 0x7ff00000, RZ, 0xc0, !PT ;  /* 0x7ff000000b147812 */ /* 0x000fce00078ec0ff */
.L_x_76:
[----:B------:R-:W-:Y:S01]  /*0590*/  IMAD.MOV.U32 R21, RZ, RZ, R19 ;  /* 0x000000ffff157224 */ /* 0x000fe200078e0013 */
[----:B------:R-:W-:Y:S01]  /*05a0*/  @!P0 LOP3.LUT R21, R5, 0x7ff00000, RZ, 0xc0, !PT ;  /* 0x7ff0000005158812 */ /* 0x000fe200078ec0ff */
[----:B------:R-:W-:Y:S01]  /*05b0*/  VIADD R22, R20, 0xffffffff ;  /* 0xffffffff14167836 */ /* 0x000fe20000000000 */
[----:B------:R-:W-:-:S03]  /*05c0*/  DMUL R14, R12, R10 ;  /* 0x0000000a0c0e7228 */ /* 0x000fc60000000000 */
[----:B------:R-:W-:Y:S01]  /*05d0*/  VIADD R23, R21, 0xffffffff ;  /* 0xffffffff15177836 */ /* 0x000fe20000000000 */
[----:B------:R-:W-:-:S04]  /*05e0*/  ISETP.GT.U32.AND P0, PT, R22, 0x7feffffe, PT ;  /* 0x7feffffe1600780c */ /* 0x000fc80003f04070 */
[----:B------:R-:W-:Y:S01]  /*05f0*/  ISETP.GT.U32.OR P0, PT, R23, 0x7feffffe, P0 ;  /* 0x7feffffe1700780c */ /* 0x000fe20000704470 */
[----:B------:R-:W-:-:S08]  /*0600*/  DFMA R18, R14, -R4, R10 ;  /* 0x800000040e12722b */ /* 0x000fd0000000000a */
[----:B------:R-:W-:-:S04]  /*0610*/  DFMA R12, R12, R18, R14 ;  /* 0x000000120c0c722b */ /* 0x000fc8000000000e */
[----:B------:R-:W-:Y:S07]  /*0620*/  @P0 BRA `(.L_x_77) ;  /* 0x00000000006c0947 */ /* 0x000fee0003800000 */
[----:B------:R-:W-:-:S04]  /*0630*/  LOP3.LUT R15, R7, 0x7ff00000, RZ, 0xc0, !PT ;  /* 0x7ff00000070f7812 */ /* 0x000fc800078ec0ff */
[CC--:B------:R-:W-:Y:S02]  /*0640*/  VIADDMNMX R14, R16.reuse, -R15.reuse, 0xb9600000, !PT ;  /* 0xb9600000100e7446 */ /* 0x0c0fe4000780090f */
[----:B------:R-:W-:Y:S01]  /*0650*/  ISETP.GE.U32.AND P0, PT, R16, R15, PT ;  /* 0x0000000f1000720c */ /* 0x000fe20003f06070 */
[----:B------:R-:W-:Y:S01]  /*0660*/  IMAD.MOV.U32 R16, RZ, RZ, RZ ;  /* 0x000000ffff107224 */ /* 0x000fe200078e00ff */
[----:B------:R-:W-:Y:S02]  /*0670*/  VIMNMX R14, PT, PT, R14, 0x46a00000, PT ;  /* 0x46a000000e0e7848 */ /* 0x000fe40003fe0100 */
[----:B------:R-:W-:-:S05]  /*0680*/  SEL R17, R17, 0x63400000, !P0 ;  /* 0x6340000011117807 */ /* 0x000fca0004000000 */
[----:B------:R-:W-:-:S04]  /*0690*/  IMAD.IADD R18, R14, 0x1, -R17 ;  /* 0x000000010e127824 */ /* 0x000fc800078e0a11 */
        /* <DEDUP_REMOVED lines=10> */
[----:B------:R-:W-:Y:S02]  /*0740*/  IMAD.MOV R5, RZ, RZ, -R18 ;  /* 0x000000ffff057224 */ /* 0x000fe400078e0a12 */
[----:B------:R-:W-:-:S06]  /*0750*/  IMAD.MOV.U32 R4, RZ, RZ, RZ ;  /* 0x000000ffff047224 */ /* 0x000fcc00078e00ff */
[----:B------:R-:W-:Y:S02]  /*0760*/  DFMA R4, R14, -R4, R12 ;  /* 0x800000040e04722b */ /* 0x000fe4000000000c */
[----:B------:R-:W-:-:S04]  /*0770*/  DMUL.RP R12, R12, R16 ;  /* 0x000000100c0c7228 */ /* 0x000fc80000008000 */
[----:B------:R-:W-:-:S04]  /*0780*/  IADD3 R4, PT, PT, -R18, -0x43300000, RZ ;  /* 0xbcd0000012047810 */ /* 0x000fc80007ffe1ff */
[----:B------:R-:W-:Y:S02]  /*0790*/  FSETP.NEU.AND P0, PT, |R5|, R4, PT ;  /* 0x000000040500720b */ /* 0x000fe40003f0d200 */
[----:B------:R-:W-:Y:S02]  /*07a0*/  LOP3.LUT R7, R13, R7, RZ, 0x3c, !PT ;  /* 0x000000070d077212 */ /* 0x000fe400078e3cff */
[----:B------:R-:W-:Y:S02]  /*07b0*/  FSEL R14, R12, R14, !P0 ;  /* 0x0000000e0c0e7208 */ /* 0x000fe40004000000 */
[----:B------:R-:W-:Y:S01]  /*07c0*/  FSEL R15, R7, R15, !P0 ;  /* 0x0000000f070f7208 */ /* 0x000fe20004000000 */
[----:B------:R-:W-:Y:S06]  /*07d0*/  BRA `(.L_x_78) ;  /* 0x0000000000547947 */ /* 0x000fec0003800000 */
.L_x_77:
        /* <DEDUP_REMOVED lines=16> */
.L_x_80:
[----:B------:R-:W-:Y:S01]  /*08e0*/  LOP3.LUT R15, R7, 0x80000, RZ, 0xfc, !PT ;  /* 0x00080000070f7812 */ /* 0x000fe200078efcff */
[----:B------:R-:W-:Y:S01]  /*08f0*/  IMAD.MOV.U32 R14, RZ, RZ, R6 ;  /* 0x000000ffff0e7224 */ /* 0x000fe200078e0006 */
[----:B------:R-:W-:Y:S06]  /*0900*/  BRA `(.L_x_78) ;  /* 0x0000000000087947 */ /* 0x000fec0003800000 */
.L_x_79:
[----:B------:R-:W-:Y:S01]  /*0910*/  LOP3.LUT R15, R9, 0x80000, RZ, 0xfc, !PT ;  /* 0x00080000090f7812 */ /* 0x000fe200078efcff */
[----:B------:R-:W-:-:S07]  /*0920*/  IMAD.MOV.U32 R14, RZ, RZ, R8 ;  /* 0x000000ffff0e7224 */ /* 0x000fce00078e0008 */
.L_x_78:
[----:B------:R-:W-:Y:S02]  /*0930*/  IMAD.MOV.U32 R4, RZ, RZ, R0 ;  /* 0x000000ffff047224 */ /* 0x000fe400078e0000 */
[----:B------:R-:W-:-:S04]  /*0940*/  IMAD.MOV.U32 R5, RZ, RZ, 0x0 ;  /* 0x00000000ff057424 */ /* 0x000fc800078e00ff */
[----:B------:R-:W-:Y:S05]  /*0950*/  RET.REL.NODEC R4 `(_Z13CNF_ConditionPdS_S_) ;  /* 0xfffffff404a87950 */ /* 0x000fea0003c3ffff */
.L_x_81:
        /* <DEDUP_REMOVED lines=10> */
.L_x_109:


//--------------------- .text._Z12Update_FluxGPdS_ --------------------------
	.section	.text._Z12Update_FluxGPdS_,"ax",@progbits
	.align	128
        .global         _Z12Update_FluxGPdS_
        .type           _Z12Update_FluxGPdS_,@function
        .size           _Z12Update_FluxGPdS_,(.L_x_110 - _Z12Update_FluxGPdS_)
        .other          _Z12Update_FluxGPdS_,@"STO_CUDA_ENTRY STV_DEFAULT"
_Z12Update_FluxGPdS_:
.text._Z12Update_FluxGPdS_:
        /* <DEDUP_REMOVED lines=40> */
[----:B------:R-:W-:Y:S05]  /*0280*/  CALL.REL.NOINC `($__internal_4_$__cuda_sm20_div_rn_f64_full) ;  /* 0x0000000000d07944 */ /* 0x000fea0003c00000 */
[----:B------:R-:W-:Y:S02]  /*0290*/  IMAD.MOV.U32 R2, RZ, RZ, R20 ;  /* 0x000000ffff027224 */ /* 0x000fe400078e0014 */
[----:B------:R-:W-:-:S07]  /*02a0*/  IMAD.MOV.U32 R3, RZ, RZ, R21 ;  /* 0x000000ffff037224 */ /* 0x000fce00078e0015 */
.L_x_85:
[----:B------:R-:W-:Y:S05]  /*02b0*/  BSYNC.RECONVERGENT B1 ;  /* 0x0000000000017941 */ /* 0x000fea0003800200 */
.L_x_84:
        /* <DEDUP_REMOVED lines=23> */
[----:B------:R-:W-:Y:S05]  /*0430*/  CALL.REL.NOINC `($__internal_4_$__cuda_sm20_div_rn_f64_full) ;  /* 0x0000000000647944 */ /* 0x000fea0003c00000 */
[----:B------:R-:W-:Y:S02]  /*0440*/  IMAD.MOV.U32 R6, RZ, RZ, R20 ;  /* 0x000000ffff067224 */ /* 0x000fe400078e0014 */
[----:B------:R-:W-:-:S07]  /*0450*/  IMAD.MOV.U32 R7, RZ, RZ, R21 ;  /* 0x000000ffff077224 */ /* 0x000fce00078e0015 */
.L_x_87:
[----:B------:R-:W-:Y:S05]  /*0460*/  BSYNC.RECONVERGENT B1 ;  /* 0x0000000000017941 */ /* 0x000fea0003800200 */
.L_x_86:
[----:B------:R-:W0:Y:S01]  /*0470*/  LDC.64 R18, c[0x0][0x388] ;  /* 0x0000e200ff127b82 */ /* 0x000e220000000a00 */
[C---:B------:R-:W-:Y:S01]  /*0480*/  DMUL R8, R12.reuse, R2 ;  /* 0x000000020c087228 */ /* 0x040fe20000000000 */
[----:B------:R-:W-:Y:S01]  /*0490*/  UMOV UR4, 0x51eb851f ;  /* 0x51eb851f00047882 */ /* 0x000fe20000000000 */
[----:B------:R-:W-:Y:S01]  /*04a0*/  UMOV UR5, 0x40139eb8 ;  /* 0x40139eb800057882 */ /* 0x000fe20000000000 */
[C---:B------:R-:W-:Y:S01]  /*04b0*/  DMUL R6, R12.reuse, R6 ;  /* 0x000000060c067228 */ /* 0x040fe20000000000 */
[C---:B------:R-:W-:Y:S01]  /*04c0*/  R2UR UR6, R16.reuse ;  /* 0x00000000100672ca */ /* 0x040fe200000e0000 */
[----:B------:R-:W-:Y:S01]  /*04d0*/  DMUL R14, R12, UR4 ;  /* 0x000000040c0e7c28 */ /* 0x000fe20008000000 */
[----:B------:R-:W-:Y:S02]  /*04e0*/  R2UR UR7, R17 ;  /* 0x00000000110772ca */ /* 0x000fe400000e0000 */
[----:B------:R-:W-:Y:S01]  /*04f0*/  DMUL R10, R8, R2 ;  /* 0x00000002080a7228 */ /* 0x000fe20000000000 */
[----:B------:R-:W-:-:S02]  /*0500*/  R2UR UR4, R16 ;  /* 0x00000000100472ca */ /* 0x000fc400000e0000 */
[C---:B------:R-:W-:Y:S01]  /*0510*/  R2UR UR5, R17.reuse ;  /* 0x00000000110572ca */ /* 0x040fe200000e0000 */
[----:B------:R-:W-:Y:S01]  /*0520*/  DMUL R6, R6, R2 ;  /* 0x0000000206067228 */ /* 0x000fe20000000000 */
[----:B------:R-:W-:Y:S02]  /*0530*/  R2UR UR8, R16 ;  /* 0x00000000100872ca */ /* 0x000fe400000e0000 */
[----:B------:R-:W-:Y:S01]  /*0540*/  R2UR UR9, R17 ;  /* 0x00000000110972ca */ /* 0x000fe200000e0000 */
[----:B------:R-:W-:Y:S01]  /*0550*/  DFMA R10, R12, R14, R10 ;  /* 0x0000000e0c0a722b */ /* 0x000fe2000000000a */
[----:B0-----:R-:W-:-:S05]  /*0560*/  IMAD.WIDE R4, R4, 0x8, R18 ;  /* 0x0000000804047825 */ /* 0x001fca00078e0212 */
[----:B------:R0:W-:Y:S04]  /*0570*/  STG.E.64 desc[UR6][R4.64+0x8], R6 ;  /* 0x0000080604007986 */ /* 0x0001e8000c101b06 */
[----:B------:R0:W-:Y:S04]  /*0580*/  STG.E.64 desc[UR4][R4.64], R8 ;  /* 0x0000000804007986 */ /* 0x0001e8000c101b04 */
[----:B------:R0:W-:Y:S02]  /*0590*/  STG.E.64 desc[UR8][R4.64+0x10], R10 ;  /* 0x0000100a04007986 */ /* 0x0001e4000c101b08 */
.L_x_83:
[----:B------:R-:W-:Y:S05]  /*05a0*/  BSYNC.RECONVERGENT B0 ;  /* 0x0000000000007941 */ /* 0x000fea0003800200 */
.L_x_82:
[----:B------:R-:W-:Y:S06]  /*05b0*/  BAR.SYNC.DEFER_BLOCKING 0x0 ;  /* 0x0000000000007b1d */ /* 0x000fec0000010000 */
[----:B------:R-:W-:Y:S05]  /*05c0*/  EXIT ;  /* 0x000000000000794d */ /* 0x000fea0003800000 */
        .weak           $__internal_4_$__cuda_sm20_div_rn_f64_full
        .type           $__internal_4_$__cuda_sm20_div_rn_f64_full,@function
        .size           $__internal_4_$__cuda_sm20_div_rn_f64_full,(.L_x_110 - $__internal_4_$__cuda_sm20_div_rn_f64_full)
$__internal_4_$__cuda_sm20_div_rn_f64_full:
        /* <DEDUP_REMOVED lines=11> */
[----:B------:R-:W-:Y:S01]  /*0680*/  ISETP.GE.U32.AND P1, PT, R5, R28, PT ;  /* 0x0000001c0500720c */ /* 0x000fe20003f26070 */
[----:B------:R-:W-:Y:S02]  /*0690*/  IMAD.MOV.U32 R27, RZ, RZ, R5 ;  /* 0x000000ffff1b7224 */ /* 0x000fe400078e0005 */
[----:B------:R-:W-:Y:S02]  /*06a0*/  @!P2 LOP3.LUT R22, R9, 0x7ff00000, RZ, 0xc0, !PT ;  /* 0x7ff000000916a812 */ /* 0x000fe400078ec0ff */
[----:B------:R-:W0:Y:S02]  /*06b0*/  MUFU.RCP64H R21, R11 ;  /* 0x0000000b00157308 */ /* 0x000e240000001800 */
[----:B------:R-:W-:Y:S01]  /*06c0*/  @!P2 ISETP.GE.U32.AND P3, PT, R5, R22, PT ;  /* 0x000000160500a20c */ /* 0x000fe20003f66070 */
[----:B------:R-:W-:Y:S01]  /*06d0*/  @!P2 IMAD.MOV.U32 R22, RZ, RZ, RZ ;  /* 0x000000ffff16a224 */ /* 0x000fe200078e00ff */
[----:B------:R-:W-:-:S02]  /*06e0*/  @!P0 LOP3.LUT R28, R11, 0x7ff00000, RZ, 0xc0, !PT ;  /* 0x7ff000000b1c8812 */ /* 0x000fc400078ec0ff */
[----:B------:R-:W-:-:S03]  /*06f0*/  @!P2 SEL R23, R26, 0x63400000, !P3 ;  /* 0x634000001a17a807 */ /* 0x000fc60005800000 */
[----:B------:R-:W-:Y:S01]  /*0700*/  VIADD R29, R28, 0xffffffff ;  /* 0xffffffff1c1d7836 */ /* 0x000fe20000000000 */
[----:B------:R-:W-:-:S04]  /*0710*/  @!P2 LOP3.LUT R23, R23, 0x80000000, R7, 0xf8, !PT ;  /* 0x800000001717a812 */ /* 0x000fc800078ef807 */
[----:B------:R-:W-:Y:S01]  /*0720*/  @!P2 LOP3.LUT R23, R23, 0x100000, RZ, 0xfc, !PT ;  /* 0x001000001717a812 */ /* 0x000fe200078efcff */
        /* <DEDUP_REMOVED lines=8> */
[----:B------:R-:W-:-:S05]  /*07b0*/  DFMA R24, R20, R24, R20 ;  /* 0x000000181418722b */ /* 0x000fca0000000014 */
[----:B------:R-:W-:-:S03]  /*07c0*/  @!P2 LOP3.LUT R27, R19, 0x7ff00000, RZ, 0xc0, !PT ;  /* 0x7ff00000131ba812 */ /* 0x000fc600078ec0ff */
[----:B------:R-:W-:Y:S02]  /*07d0*/  DMUL R20, R24, R18 ;  /* 0x0000001218147228 */ /* 0x000fe40000000000 */
[----:B------:R-:W-:-:S05]  /*07e0*/  VIADD R22, R27, 0xffffffff ;  /* 0xffffffff1b167836 */ /* 0x000fca0000000000 */
[----:B------:R-:W-:Y:S01]  /*07f0*/  ISETP.GT.U32.AND P0, PT, R22, 0x7feffffe, PT ;  /* 0x7feffffe1600780c */ /* 0x000fe20003f04070 */
[----:B------:R-:W-:-:S03]  /*0800*/  DFMA R22, R20, -R10, R18 ;  /* 0x8000000a1416722b */ /* 0x000fc60000000012 */
[----:B------:R-:W-:-:S05]  /*0810*/  ISETP.GT.U32.OR P0, PT, R29, 0x7feffffe, P0 ;  /* 0x7feffffe1d00780c */ /* 0x000fca0000704470 */
[----:B------:R-:W-:-:S08]  /*0820*/  DFMA R22, R24, R22, R20 ;  /* 0x000000161816722b */ /* 0x000fd00000000014 */
[----:B------:R-:W-:Y:S05]  /*0830*/  @P0 BRA `(.L_x_89) ;  /* 0x00000000006c0947 */ /* 0x000fea0003800000 */
[----:B------:R-:W-:-:S04]  /*0840*/  LOP3.LUT R20, R9, 0x7ff00000, RZ, 0xc0, !PT ;  /* 0x7ff0000009147812 */ /* 0x000fc800078ec0ff */
[CC--:B------:R-:W-:Y:S02]  /*0850*/  VIADDMNMX R6, R5.reuse, -R20.reuse, 0xb9600000, !PT ;  /* 0xb960000005067446 */ /* 0x0c0fe40007800914 */
[----:B------:R-:W-:Y:S02]  /*0860*/  ISETP.GE.U32.AND P0, PT, R5, R20, PT ;  /* 0x000000140500720c */ /* 0x000fe40003f06070 */
[----:B------:R-:W-:Y:S01]  /*0870*/  VIMNMX R5, PT, PT, R6, 0x46a00000, PT ;  /* 0x46a0000006057848 */ /* 0x000fe20003fe0100 */
[----:B------:R-:W-:Y:S01]  /*0880*/  IMAD.MOV.U32 R6, RZ, RZ, RZ ;  /* 0x000000ffff067224 */ /* 0x000fe200078e00ff */
        /* <DEDUP_REMOVED lines=20> */
[----:B------:R-:W-:Y:S01]  /*09d0*/  FSEL R21, R19, R21, !P0 ;  /* 0x0000001513157208 */ /* 0x000fe20004000000 */
[----:B------:R-:W-:Y:S06]  /*09e0*/  BRA `(.L_x_90) ;  /* 0x0000000000547947 */ /* 0x000fec0003800000 */
.L_x_89:
        /* <DEDUP_REMOVED lines=16> */
.L_x_92:
[----:B------:R-:W-:Y:S01]  /*0af0*/  LOP3.LUT R21, R9, 0x80000, RZ, 0xfc, !PT ;  /* 0x0008000009157812 */ /* 0x000fe200078efcff */
[----:B------:R-:W-:Y:S01]  /*0b00*/  IMAD.MOV.U32 R20, RZ, RZ, R8 ;  /* 0x000000ffff147224 */ /* 0x000fe200078e0008 */
[----:B------:R-:W-:Y:S06]  /*0b10*/  BRA `(.L_x_90) ;  /* 0x0000000000087947 */ /* 0x000fec0003800000 */
.L_x_91:
[----:B------:R-:W-:Y:S01]  /*0b20*/  LOP3.LUT R21, R7, 0x80000, RZ, 0xfc, !PT ;  /* 0x0008000007157812 */ /* 0x000fe200078efcff */
[----:B------:R-:W-:-:S07]  /*0b30*/  IMAD.MOV.U32 R20, RZ, RZ, R6 ;  /* 0x000000ffff147224 */ /* 0x000fce00078e0006 */
.L_x_90:
[----:B------:R-:W-:Y:S05]  /*0b40*/  BSYNC.RECONVERGENT B2 ;  /* 0x0000000000027941 */ /* 0x000fea0003800200 */
.L_x_88:
[----:B------:R-:W-:Y:S02]  /*0b50*/  IMAD.MOV.U32 R6, RZ, RZ, R0 ;  /* 0x000000ffff067224 */ /* 0x000fe400078e0000 */
[----:B------:R-:W-:-:S04]  /*0b60*/  IMAD.MOV.U32 R7, RZ, RZ, 0x0 ;  /* 0x00000000ff077424 */ /* 0x000fc800078e00ff */
[----:B------:R-:W-:Y:S05]  /*0b70*/  RET.REL.NODEC R6 `(_Z12Update_FluxGPdS_) ;  /* 0xfffffff406207950 */ /* 0x000fea0003c3ffff */
.L_x_93:
        /* <DEDUP_REMOVED lines=16> */
.L_x_110:


//--------------------- .text._Z12Update_FluxFPdS_ --------------------------
	.section	.text._Z12Update_FluxFPdS_,"ax",@progbits
	.align	128
        .global         _Z12Update_FluxFPdS_
        .type           _Z12Update_FluxFPdS_,@function
        .size           _Z12Update_FluxFPdS_,(.L_x_111 - _Z12Update_FluxFPdS_)
        .other          _Z12Update_FluxFPdS_,@"STO_CUDA_ENTRY STV_DEFAULT"
_Z12Update_FluxFPdS_:
.text._Z12Update_FluxFPdS_:
        /* <DEDUP_REMOVED lines=40> */
[----:B------:R-:W-:Y:S05]  /*0280*/  CALL.REL.NOINC `($__internal_5_$__cuda_sm20_div_rn_f64_full) ;  /* 0x0000000000cc7944 */ /* 0x000fea0003c00000 */
[----:B------:R-:W-:Y:S02]  /*0290*/  IMAD.MOV.U32 R2, RZ, RZ, R20 ;  /* 0x000000ffff027224 */ /* 0x000fe400078e0014 */
[----:B------:R-:W-:-:S07]  /*02a0*/  IMAD.MOV.U32 R3, RZ, RZ, R21 ;  /* 0x000000ffff037224 */ /* 0x000fce00078e0015 */
.L_x_97:
[----:B------:R-:W-:Y:S05]  /*02b0*/  BSYNC.RECONVERGENT B1 ;  /* 0x0000000000017941 */ /* 0x000fea0003800200 */
.L_x_96:
        /* <DEDUP_REMOVED lines=23> */
[----:B------:R-:W-:Y:S05]  /*0430*/  CALL.REL.NOINC `($__internal_5_$__cuda_sm20_div_rn_f64_full) ;  /* 0x0000000000607944 */ /* 0x000fea0003c00000 */
[----:B------:R-:W-:Y:S02]  /*0440*/  IMAD.MOV.U32 R6, RZ, RZ, R20 ;  /* 0x000000ffff067224 */ /* 0x000fe400078e0014 */
[----:B------:R-:W-:-:S07]  /*0450*/  IMAD.MOV.U32 R7, RZ, RZ, R21 ;  /* 0x000000ffff077224 */ /* 0x000fce00078e0015 */
.L_x_99:
[----:B------:R-:W-:Y:S05]  /*0460*/  BSYNC.RECONVERGENT B1 ;  /* 0x0000000000017941 */ /* 0x000fea0003800200 */
.L_x_98:
[----:B------:R-:W0:Y:S01]  /*0470*/  LDC.64 R14, c[0x0][0x388] ;  /* 0x0000e200ff0e7b82 */ /* 0x000e220000000a00 */
[CC--:B------:R-:W-:Y:S01]  /*0480*/  DMUL R8, R12.reuse, R6.reuse ;  /* 0x000000060c087228 */ /* 0x0c0fe20000000000 */
[----:B------:R-:W-:Y:S01]  /*0490*/  UMOV UR4, 0x51eb851f ;  /* 0x51eb851f00047882 */ /* 0x000fe20000000000 */
[----:B------:R-:W-:Y:S01]  /*04a0*/  UMOV UR5, 0x40139eb8 ;  /* 0x40139eb800057882 */ /* 0x000fe20000000000 */
[C---:B------:R-:W-:Y:S01]  /*04b0*/  R2UR UR8, R16.reuse ;  /* 0x00000000100872ca */ /* 0x040fe200000e0000 */
[----:B------:R-:W-:Y:S01]  /*04c0*/  DMUL R10, R12, UR4 ;  /* 0x000000040c0a7c28 */ /* 0x000fe20008000000 */
[C---:B------:R-:W-:Y:S02]  /*04d0*/  R2UR UR4, R16.reuse ;  /* 0x00000000100472ca */ /* 0x040fe400000e0000 */
[C---:B------:R-:W-:Y:S01]  /*04e0*/  R2UR UR5, R17.reuse ;  /* 0x00000000110572ca */ /* 0x040fe200000e0000 */
[C---:B------:R-:W-:Y:S01]  /*04f0*/  DMUL R6, R8.reuse, R6 ;  /* 0x0000000608067228 */ /* 0x040fe20000000000 */
[----:B------:R-:W-:Y:S01]  /*0500*/  R2UR UR9, R17 ;  /* 0x00000000110972ca */ /* 0x000fe200000e0000 */
[----:B------:R-:W-:Y:S01]  /*0510*/  DMUL R2, R8, R2 ;  /* 0x0000000208027228 */ /* 0x000fe20000000000 */
[----:B------:R-:W-:-:S02]  /*0520*/  R2UR UR6, R16 ;  /* 0x00000000100672ca */ /* 0x000fc400000e0000 */
[----:B------:R-:W-:-:S03]  /*0530*/  R2UR UR7, R17 ;  /* 0x00000000110772ca */ /* 0x000fc600000e0000 */
[----:B------:R-:W-:Y:S01]  /*0540*/  DFMA R6, R12, R10, R6 ;  /* 0x0000000a0c06722b */ /* 0x000fe20000000006 */
[----:B0-----:R-:W-:-:S05]  /*0550*/  IMAD.WIDE R4, R4, 0x8, R14 ;  /* 0x0000000804047825 */ /* 0x001fca00078e020e */
[----:B------:R0:W-:Y:S04]  /*0560*/  STG.E.64 desc[UR4][R4.64], R8 ;  /* 0x0000000804007986 */ /* 0x0001e8000c101b04 */
[----:B------:R0:W-:Y:S04]  /*0570*/  STG.E.64 desc[UR8][R4.64+0x10], R2 ;  /* 0x0000100204007986 */ /* 0x0001e8000c101b08 */
[----:B------:R0:W-:Y:S02]  /*0580*/  STG.E.64 desc[UR6][R4.64+0x8], R6 ;  /* 0x0000080604007986 */ /* 0x0001e4000c101b06 */
.L_x_95:
[----:B------:R-:W-:Y:S05]  /*0590*/  BSYNC.RECONVERGENT B0 ;  /* 0x0000000000007941 */ /* 0x000fea0003800200 */
.L_x_94:
[----:B------:R-:W-:Y:S06]  /*05a0*/  BAR.SYNC.DEFER_BLOCKING 0x0 ;  /* 0x0000000000007b1d */ /* 0x000fec0000010000 */
[----:B------:R-:W-:Y:S05]  /*05b0*/  EXIT ;  /* 0x000000000000794d */ /* 0x000fea0003800000 */
        .weak           $__internal_5_$__cuda_sm20_div_rn_f64_full
        .type           $__internal_5_$__cuda_sm20_div_rn_f64_full,@function
        .size           $__internal_5_$__cuda_sm20_div_rn_f64_full,(.L_x_111 - $__internal_5_$__cuda_sm20_div_rn_f64_full)
$__internal_5_$__cuda_sm20_div_rn_f64_full:
        /* <DEDUP_REMOVED lines=66> */
.L_x_101:
        /* <DEDUP_REMOVED lines=16> */
.L_x_104:
[----:B------:R-:W-:Y:S01]  /*0ae0*/  LOP3.LUT R21, R9, 0x80000, RZ, 0xfc, !PT ;  /* 0x0008000009157812 */ /* 0x000fe200078efcff */
[----:B------:R-:W-:Y:S01]  /*0af0*/  IMAD.MOV.U32 R20, RZ, RZ, R8 ;  /* 0x000000ffff147224 */ /* 0x000fe200078e0008 */
[----:B------:R-:W-:Y:S06]  /*0b00*/  BRA `(.L_x_102) ;  /* 0x0000000000087947 */ /* 0x000fec0003800000 */
.L_x_103:
[----:B------:R-:W-:Y:S01]  /*0b10*/  LOP3.LUT R21, R7, 0x80000, RZ, 0xfc, !PT ;  /* 0x0008000007157812 */ /* 0x000fe200078efcff */
[----:B------:R-:W-:-:S07]  /*0b20*/  IMAD.MOV.U32 R20, RZ, RZ, R6 ;  /* 0x000000ffff147224 */ /* 0x000fce00078e0006 */
.L_x_102:
[----:B------:R-:W-:Y:S05]  /*0b30*/  BSYNC.RECONVERGENT B2 ;  /* 0x0000000000027941 */ /* 0x000fea0003800200 */
.L_x_100:
[----:B------:R-:W-:Y:S02]  /*0b40*/  IMAD.MOV.U32 R6, RZ, RZ, R0 ;  /* 0x000000ffff067224 */ /* 0x000fe400078e0000 */
[----:B------:R-:W-:-:S04]  /*0b50*/  IMAD.MOV.U32 R7, RZ, RZ, 0x0 ;  /* 0x00000000ff077424 */ /* 0x000fc800078e00ff */
[----:B------:R-:W-:Y:S05]  /*0b60*/  RET.REL.NODEC R6 `(_Z12Update_FluxFPdS_) ;  /* 0xfffffff406247950 */ /* 0x000fea0003c3ffff */
.L_x_105:
        /* <DEDUP_REMOVED lines=9> */
.L_x_111:


//--------------------- .nv.shared._Z8Update_UPdS_S_S_S_S_S_ --------------------------
	.section	.nv.shared._Z8Update_UPdS_S_S_S_S_S_,"aw",@nobits
	.sectionflags	@""
	.align	16
	.zero		1024


//--------------------- .nv.shared.reserved.0     --------------------------
	.section	.nv.shared.reserved.0,"aw",@nobits
	.weak		__nv_reservedSMEM_offset_0_alias
	.size		__nv_reservedSMEM_offset_0_alias, 0, 64
	.other		__nv_reservedSMEM_offset_0_alias,@"STO_CUDA_RESERVED_SHARED STV_DEFAULT"
__nv_reservedSMEM_offset_0_alias:
	.zero		0
	.zero		64


//--------------------- .nv.shared._Z12ReductionMaxPdS_ --------------------------
	.section	.nv.shared._Z12ReductionMaxPdS_,"aw",@nobits
	.sectionflags	@""
	.align	16
	.zero		1024


//--------------------- .nv.shared._Z14Speed_CalculusPdS_S_ --------------------------
	.section	.nv.shared._Z14Speed_CalculusPdS_S_,"aw",@nobits
	.sectionflags	@""
	.align	16
	.zero		1024


//--------------------- .nv.shared._Z13CNF_ConditionPdS_S_ --------------------------
	.section	.nv.shared._Z13CNF_ConditionPdS_S_,"aw",@nobits
	.sectionflags	@""
	.align	16
	.zero		1024


//--------------------- .nv.shared._Z12Update_FluxGPdS_ --------------------------
	.section	.nv.shared._Z12Update_FluxGPdS_,"aw",@nobits
	.sectionflags	@""
	.align	16
	.zero		1024


//--------------------- .nv.shared._Z12Update_FluxFPdS_ --------------------------
	.section	.nv.shared._Z12Update_FluxFPdS_,"aw",@nobits
	.sectionflags	@""
	.align	16
	.zero		1024


//--------------------- .nv.constant0._Z8Update_UPdS_S_S_S_S_S_ --------------------------
	.section	.nv.constant0._Z8Update_UPdS_S_S_S_S_S_,"a",@progbits
	.sectionflags	@""
	.align	4
.nv.constant0._Z8Update_UPdS_S_S_S_S_S_:
	.zero		952


//--------------------- .nv.constant0._Z12ReductionMaxPdS_ --------------------------
	.section	.nv.constant0._Z12ReductionMaxPdS_,"a",@progbits
	.sectionflags	@""
	.align	4
.nv.constant0._Z12ReductionMaxPdS_:
	.zero		912


//--------------------- .nv.constant0._Z14Speed_CalculusPdS_S_ --------------------------
	.section	.nv.constant0._Z14Speed_CalculusPdS_S_,"a",@progbits
	.sectionflags	@""
	.align	4
.nv.constant0._Z14Speed_CalculusPdS_S_:
	.zero		920


//--------------------- .nv.constant0._Z13CNF_ConditionPdS_S_ --------------------------
	.section	.nv.constant0._Z13CNF_ConditionPdS_S_,"a",@progbits
	.sectionflags	@""
	.align	4
.nv.constant0._Z13CNF_ConditionPdS_S_:
	.zero		920


//--------------------- .nv.constant0._Z12Update_FluxGPdS_ --------------------------
	.section	.nv.constant0._Z12Update_FluxGPdS_,"a",@progbits
	.sectionflags	@""
	.align	4
.nv.constant0._Z12Update_FluxGPdS_:
	.zero		912


//--------------------- .nv.constant0._Z12Update_FluxFPdS_ --------------------------
	.section	.nv.constant0._Z12Update_FluxFPdS_,"a",@progbits
	.sectionflags	@""
	.align	4
.nv.constant0._Z12Update_FluxFPdS_:
	.zero		912


//--------------------- SYMBOLS --------------------------

	.type		.nv.reservedSmem.offset0,@object
	.size		.nv.reservedSmem.offset0,0x4
	.type		.nv.reservedSmem.cap,@object
	.size		.nv.reservedSmem.cap,0x4
